// auto-generated by cutlass_sweep.gemm — config: {"arch": "sm_90", "cluster_m": 1, "cluster_n": 2, "dtype": "int8", "stages": 5, "tile_k": 128, "tile_m": 256, "tile_n": 128}
#include "cutlass/cutlass.h"
#include "cutlass/gemm/collective/collective_builder.hpp"
#include "cutlass/gemm/device/gemm_universal_adapter.h"
#include "cutlass/gemm/kernel/gemm_universal.hpp"
#include "cutlass/epilogue/collective/collective_builder.hpp"

using ElemA = int8_t;
using ElemB = int8_t;
using ElemCD = int8_t;
using Acc  = int32_t;
using TileShape    = cute::Shape<cute::_256, cute::_128, cute::_128>;
using ClusterShape = cute::Shape<cute::_1, cute::_2, cute::_1>;

using CollectiveEpilogue = typename cutlass::epilogue::collective::CollectiveBuilder<
    cutlass::arch::Sm90, cutlass::arch::OpClassTensorOp,
    TileShape, ClusterShape,
    cutlass::epilogue::collective::EpilogueTileAuto,
    Acc, Acc,
    ElemCD, cutlass::layout::RowMajor, 128 / cutlass::sizeof_bits<ElemCD>::value,
    ElemCD, cutlass::layout::RowMajor, 128 / cutlass::sizeof_bits<ElemCD>::value,
    cutlass::epilogue::collective::EpilogueScheduleAuto
  >::CollectiveOp;

using CollectiveMainloop = typename cutlass::gemm::collective::CollectiveBuilder<
    cutlass::arch::Sm90, cutlass::arch::OpClassTensorOp,
    ElemA, cutlass::layout::RowMajor, 128 / cutlass::sizeof_bits<ElemA>::value,
    ElemB, cutlass::layout::ColumnMajor, 128 / cutlass::sizeof_bits<ElemB>::value,
    Acc,
    TileShape, ClusterShape,
    cutlass::gemm::collective::StageCount<5>,
    cutlass::gemm::collective::KernelScheduleAuto
  >::CollectiveOp;

using GemmKernel = cutlass::gemm::kernel::GemmUniversal<
    cute::Shape<int,int,int,int>,
    CollectiveMainloop,
    CollectiveEpilogue
>;
using Gemm = cutlass::gemm::device::GemmUniversalAdapter<GemmKernel>;

// Force the device kernel symbol into the cubin without needing a host main.
auto* _anchor = &cutlass::device_kernel<GemmKernel>;


// ===== COMPILED SASS (sm_90a) =====

	.target	sm_90a

	.elftype	@"ET_EXEC"


//--------------------- .note.nv.tkinfo           --------------------------
	.section	.note.nv.tkinfo,"",@"SHT_NOTE"
	.sectionflags	@"SHF_NOTE_NV_TKINFO"
	.tkinfo
        /*0018*/ 	.word	0x00000002
        /*0030*/ 	.string	""
        /*0030*/ 	.string	"ptxas"
        /*0030*/ 	.string	"Cuda compilation tools, release 13.0, V13.0.88"
        /*0030*/ 	.string	"Build cuda_13.0.r13.0/compiler.36424714_0"
        /*0030*/ 	.string	"-arch sm_90a -m 64 "



//--------------------- .note.nv.cuinfo           --------------------------
	.section	.note.nv.cuinfo,"",@"SHT_NOTE"
	.sectionflags	@"SHF_NOTE_NV_CUINFO"
        /*0018*/ 	.short	0x0002
        /*001a*/ 	.short	0x005a
        /*001c*/ 	.short	0x0082
	.zero		2


//--------------------- .nv.info                  --------------------------
	.section	.nv.info,"",@"SHT_CUDA_INFO"
	.align	4


	//----- nvinfo : EIATTR_REGCOUNT
	.align		4
        /*0000*/ 	.byte	0x04, 0x2f
        /*0002*/ 	.short	(.L_15 - .L_14)
	.align		4
.L_14:
        /*0004*/ 	.word	index@(_ZN7cutlass13device_kernelINS_4gemm6kernel13GemmUniversalIN4cute5tupleIJiiiiEEENS1_10collective13CollectiveMmaINS1_34MainloopSm90TmaGmmaWarpSpecializedILi5ENS5_IJNS4_1CILi1EEENSA_ILi2EEESB_EEENS1_35KernelTmaWarpSpecializedCooperativeEEENS5_IJNSA_ILi256EEENSA_ILi128EEESH_EEEaNS5_IJlSB_lEEEaSJ_NS4_8TiledMMAINS4_8MMA_AtomIJNS4_4SM904GMMA27MMA_64x128x32_S32S8S8_SS_TNEEEENS4_6LayoutINS5_IJSC_SB_SB_EEENS5_IJSB_NSA_ILi0EEESS_EEEEENS5_IJNS4_10UnderscoreESV_SV_EEEEENS4_23SM90_TMA_LOAD_MULTICASTENS4_14ComposedLayoutINS4_7SwizzleILi3ELi4ELi3EEENS4_18smem_ptr_flag_bitsILi8EEENSQ_INS5_IJNSA_ILi8EEESH_EEENS5_IJSH_SB_EEEEEEEvNS4_8identityENS4_13SM90_TMA_LOADES18_vS19_EENS_8epilogue10collective6detail29Sm90TmaWarpSpecializedAdapterINS1D_15DefaultEpilogueIaSJ_SJ_NS1C_6thread17LinearCombinationIaLi1EiiLNS1H_9ScaleType4KindE0ELNS_15FloatRoundStyleE2EaEENS1_15EpilogueDefaultEEEEEvvEEEEvNT_6ParamsE)
        /*0008*/ 	.word	0x000000a8


	//----- nvinfo : EIATTR_FRAME_SIZE
	.align		4
.L_15:
        /*000c*/ 	.byte	0x04, 0x11
        /*000e*/ 	.short	(.L_17 - .L_16)
	.align		4
.L_16:
        /*0010*/ 	.word	index@(_ZN7cutlass13device_kernelINS_4gemm6kernel13GemmUniversalIN4cute5tupleIJiiiiEEENS1_10collective13CollectiveMmaINS1_34MainloopSm90TmaGmmaWarpSpecializedILi5ENS5_IJNS4_1CILi1EEENSA_ILi2EEESB_EEENS1_35KernelTmaWarpSpecializedCooperativeEEENS5_IJNSA_ILi256EEENSA_ILi128EEESH_EEEaNS5_IJlSB_lEEEaSJ_NS4_8TiledMMAINS4_8MMA_AtomIJNS4_4SM904GMMA27MMA_64x128x32_S32S8S8_SS_TNEEEENS4_6LayoutINS5_IJSC_SB_SB_EEENS5_IJSB_NSA_ILi0EEESS_EEEEENS5_IJNS4_10UnderscoreESV_SV_EEEEENS4_23SM90_TMA_LOAD_MULTICASTENS4_14ComposedLayoutINS4_7SwizzleILi3ELi4ELi3EEENS4_18smem_ptr_flag_bitsILi8EEENSQ_INS5_IJNSA_ILi8EEESH_EEENS5_IJSH_SB_EEEEEEEvNS4_8identityENS4_13SM90_TMA_LOADES18_vS19_EENS_8epilogue10collective6detail29Sm90TmaWarpSpecializedAdapterINS1D_15DefaultEpilogueIaSJ_SJ_NS1C_6thread17LinearCombinationIaLi1EiiLNS1H_9ScaleType4KindE0ELNS_15FloatRoundStyleE2EaEENS1_15EpilogueDefaultEEEEEvvEEEEvNT_6ParamsE)
        /*0014*/ 	.word	0x00000000


	//----- nvinfo : EIATTR_MIN_STACK_SIZE
	.align		4
.L_17:
        /*0018*/ 	.byte	0x04, 0x12
        /*001a*/ 	.short	(.L_19 - .L_18)
	.align		4
.L_18:
        /*001c*/ 	.word	index@(_ZN7cutlass13device_kernelINS_4gemm6kernel13GemmUniversalIN4cute5tupleIJiiiiEEENS1_10collective13CollectiveMmaINS1_34MainloopSm90TmaGmmaWarpSpecializedILi5ENS5_IJNS4_1CILi1EEENSA_ILi2EEESB_EEENS1_35KernelTmaWarpSpecializedCooperativeEEENS5_IJNSA_ILi256EEENSA_ILi128EEESH_EEEaNS5_IJlSB_lEEEaSJ_NS4_8TiledMMAINS4_8MMA_AtomIJNS4_4SM904GMMA27MMA_64x128x32_S32S8S8_SS_TNEEEENS4_6LayoutINS5_IJSC_SB_SB_EEENS5_IJSB_NSA_ILi0EEESS_EEEEENS5_IJNS4_10UnderscoreESV_SV_EEEEENS4_23SM90_TMA_LOAD_MULTICASTENS4_14ComposedLayoutINS4_7SwizzleILi3ELi4ELi3EEENS4_18smem_ptr_flag_bitsILi8EEENSQ_INS5_IJNSA_ILi8EEESH_EEENS5_IJSH_SB_EEEEEEEvNS4_8identityENS4_13SM90_TMA_LOADES18_vS19_EENS_8epilogue10collective6detail29Sm90TmaWarpSpecializedAdapterINS1D_15DefaultEpilogueIaSJ_SJ_NS1C_6thread17LinearCombinationIaLi1EiiLNS1H_9ScaleType4KindE0ELNS_15FloatRoundStyleE2EaEENS1_15EpilogueDefaultEEEEEvvEEEEvNT_6ParamsE)
        /*0020*/ 	.word	0x00000000
.L_19:


//--------------------- .nv.compat                --------------------------
	.section	.nv.compat,"",@"SHT_CUDA_COMPAT_INFO"
	.align	4
        /*0000*/ 	.byte	0x02, 0x09, 0x01, 0x00, 0x02, 0x02, 0x04, 0x00, 0x02, 0x05, 0x05, 0x00, 0x03, 0x07, 0x01, 0x01
        /*0010*/ 	.byte	0x02, 0x03, 0x01, 0x00, 0x02, 0x06, 0x01, 0x00, 0x04, 0x0b, 0x08, 0x00, 0x00, 0x00, 0x00, 0x00
        /*0020*/ 	.byte	0x00, 0x00, 0x00, 0x00


//--------------------- .nv.info._ZN7cutlass13device_kernelINS_4gemm6kernel13GemmUniversalIN4cute5tupleIJiiiiEEENS1_10collective13CollectiveMmaINS1_34MainloopSm90TmaGmmaWarpSpecializedILi5ENS5_IJNS4_1CILi1EEENSA_ILi2EEESB_EEENS1_35KernelTmaWarpSpecializedCooperativeEEENS5_IJNSA_ILi256EEENSA_ILi128EEESH_EEEaNS5_IJlSB_lEEEaSJ_NS4_8TiledMMAINS4_8MMA_AtomIJNS4_4SM904GMMA27MMA_64x128x32_S32S8S8_SS_TNEEEENS4_6LayoutINS5_IJSC_SB_SB_EEENS5_IJSB_NSA_ILi0EEESS_EEEEENS5_IJNS4_10UnderscoreESV_SV_EEEEENS4_23SM90_TMA_LOAD_MULTICASTENS4_14ComposedLayoutINS4_7SwizzleILi3ELi4ELi3EEENS4_18smem_ptr_flag_bitsILi8EEENSQ_INS5_IJNSA_ILi8EEESH_EEENS5_IJSH_SB_EEEEEEEvNS4_8identityENS4_13SM90_TMA_LOADES18_vS19_EENS_8epilogue10collective6detail29Sm90TmaWarpSpecializedAdapterINS1D_15DefaultEpilogueIaSJ_SJ_NS1C_6thread17LinearCombinationIaLi1EiiLNS1H_9ScaleType4KindE0ELNS_15FloatRoundStyleE2EaEENS1_15EpilogueDefaultEEEEEvvEEEEvNT_6ParamsE --------------------------
	.section	.nv.info._ZN7cutlass13device_kernelINS_4gemm6kernel13GemmUniversalIN4cute5tupleIJiiiiEEENS1_10collective13CollectiveMmaINS1_34MainloopSm90TmaGmmaWarpSpecializedILi5ENS5_IJNS4_1CILi1EEENSA_ILi2EEESB_EEENS1_35KernelTmaWarpSpecializedCooperativeEEENS5_IJNSA_ILi256EEENSA_ILi128EEESH_EEEaNS5_IJlSB_lEEEaSJ_NS4_8TiledMMAINS4_8MMA_AtomIJNS4_4SM904GMMA27MMA_64x128x32_S32S8S8_SS_TNEEEENS4_6LayoutINS5_IJSC_SB_SB_EEENS5_IJSB_NSA_ILi0EEESS_EEEEENS5_IJNS4_10UnderscoreESV_SV_EEEEENS4_23SM90_TMA_LOAD_MULTICASTENS4_14ComposedLayoutINS4_7SwizzleILi3ELi4ELi3EEENS4_18smem_ptr_flag_bitsILi8EEENSQ_INS5_IJNSA_ILi8EEESH_EEENS5_IJSH_SB_EEEEEEEvNS4_8identityENS4_13SM90_TMA_LOADES18_vS19_EENS_8epilogue10collective6detail29Sm90TmaWarpSpecializedAdapterINS1D_15DefaultEpilogueIaSJ_SJ_NS1C_6thread17LinearCombinationIaLi1EiiLNS1H_9ScaleType4KindE0ELNS_15FloatRoundStyleE2EaEENS1_15EpilogueDefaultEEEEEvvEEEEvNT_6ParamsE,"",@"SHT_CUDA_INFO"
	.sectionflags	@""
	.align	4


	//----- nvinfo : EIATTR_CUDA_API_VERSION
	.align		4
        /*0000*/ 	.byte	0x04, 0x37
        /*0002*/ 	.short	(.L_21 - .L_20)
.L_20:
        /*0004*/ 	.word	0x00000082


	//----- nvinfo : EIATTR_KPARAM_INFO
	.align		4
.L_21:
        /*0008*/ 	.byte	0x04, 0x17
        /*000a*/ 	.short	(.L_23 - .L_22)
.L_22:
        /*000c*/ 	.word	0x00000000
        /*0010*/ 	.short	0x0000
        /*0012*/ 	.short	0x0070
        /*0014*/ 	.byte	0x00, 0xf0, 0x01, 0x10


	//----- nvinfo : EIATTR_SPARSE_MMA_MASK
	.align		4
.L_23:
        /*0018*/ 	.byte	0x03, 0x50
        /*001a*/ 	.short	0x0000


	//----- nvinfo : EIATTR_MAXREG_COUNT
	.align		4
        /*001c*/ 	.byte	0x03, 0x1b
        /*001e*/ 	.short	0x00a8


	//----- nvinfo : EIATTR_NUM_BARRIERS
	.align		4
        /*0020*/ 	.byte	0x02, 0x4c
        /*0022*/ 	.byte	0x01
	.zero		1


	//----- nvinfo : EIATTR_EXTERNS
	.align		4
        /*0024*/ 	.byte	0x04, 0x0f
        /*0026*/ 	.short	(.L_25 - .L_24)


	//   ....[0]....
	.align		4
.L_24:
        /*0028*/ 	.word	index@(__assertfail)


	//----- nvinfo : EIATTR_MERCURY_ISA_VERSION
	.align		4
.L_25:
        /*002c*/ 	.byte	0x03, 0x5f
        /*002e*/ 	.short	0x0101


	//----- nvinfo : EIATTR_INT_WARP_WIDE_INSTR_OFFSETS
	.align		4
        /*0030*/ 	.byte	0x04, 0x31
        /*0032*/ 	.short	(.L_27 - .L_26)


	//   ....[0]....
.L_26:
        /*0034*/ 	.word	0x00000450


	//   ....[1]....
        /*0038*/ 	.word	0x00000470


	//   ....[2]....
        /*003c*/ 	.word	0x00000630


	//----- nvinfo : EIATTR_COOP_GROUP_MASK_REGIDS
	.align		4
.L_27:
        /*0040*/ 	.byte	0x04, 0x29
        /*0042*/ 	.short	(.L_29 - .L_28)


	//   ....[0]....
.L_28:
        /*0044*/ 	.word	0xffffffff


	//   ....[1]....
        /*0048*/ 	.word	0xffffffff


	//   ....[2]....
        /*004c*/ 	.word	0xffffffff


	//   ....[3]....
        /*0050*/ 	.word	0xffffffff


	//   ....[4]....
        /*0054*/ 	.word	0xffffffff


	//   ....[5]....
        /*0058*/ 	.word	0xffffffff


	//----- nvinfo : EIATTR_COOP_GROUP_INSTR_OFFSETS
	.align		4
.L_29:
        /*005c*/ 	.byte	0x04, 0x28
        /*005e*/ 	.short	(.L_31 - .L_30)


	//   ....[0]....
.L_30:
        /*0060*/ 	.word	0x00000060


	//   ....[1]....
        /*0064*/ 	.word	0x00000070


	//   ....[2]....
        /*0068*/ 	.word	0x00000130


	//   ....[3]....
        /*006c*/ 	.word	0x000002f0


	//   ....[4]....
        /*0070*/ 	.word	0x000007a0


	//   ....[5]....
        /*0074*/ 	.word	0x000011e0


	//----- nvinfo : EIATTR_REG_RECONFIG
	.align		4
.L_31:
        /*0078*/ 	.byte	0x01, 0x54
	.zero		2


	//----- nvinfo : EIATTR_SYSCALL_OFFSETS
	.align		4
        /*007c*/ 	.byte	0x04, 0x46
        /*007e*/ 	.short	(.L_33 - .L_32)


	//   ....[0]....
.L_32:
        /*0080*/ 	.word	0x000013b0


	//----- nvinfo : EIATTR_MBARRIER_INSTR_OFFSETS
	.align		4
.L_33:
        /*0084*/ 	.byte	0x04, 0x39
        /*0086*/ 	.short	(.L_35 - .L_34)


	//   ....[0]....
.L_34:
        /*0088*/ 	.word	0x00000230
        /*008c*/ 	.word	0x000000ff
        /*0090*/ 	.word	0x00000000
        /*0094*/ 	.short	0x0100
        /*0096*/ 	.byte	0x08
	.zero		1


	//   ....[1]....
        /*0098*/ 	.word	0x00000240
        /*009c*/ 	.word	0x000000ff
        /*00a0*/ 	.word	0x00000028
        /*00a4*/ 	.short	0x0100
        /*00a6*/ 	.byte	0x08
	.zero		1


	//   ....[2]....
        /*00a8*/ 	.word	0x00000250
        /*00ac*/ 	.word	0x000000ff
        /*00b0*/ 	.word	0x00000008
        /*00b4*/ 	.short	0x0100
        /*00b6*/ 	.byte	0x08
	.zero		1


	//   ....[3]....
        /*00b8*/ 	.word	0x00000260
        /*00bc*/ 	.word	0x000000ff
        /*00c0*/ 	.word	0x00000030
        /*00c4*/ 	.short	0x0100
        /*00c6*/ 	.byte	0x08
	.zero		1


	//   ....[4]....
        /*00c8*/ 	.word	0x00000270
        /*00cc*/ 	.word	0x000000ff
        /*00d0*/ 	.word	0x00000010
        /*00d4*/ 	.short	0x0100
        /*00d6*/ 	.byte	0x08
	.zero		1


	//   ....[5]....
        /*00d8*/ 	.word	0x00000280
        /*00dc*/ 	.word	0x000000ff
        /*00e0*/ 	.word	0x00000038
        /*00e4*/ 	.short	0x0100
        /*00e6*/ 	.byte	0x08
	.zero		1


	//   ....[6]....
        /*00e8*/ 	.word	0x00000290
        /*00ec*/ 	.word	0x000000ff
        /*00f0*/ 	.word	0x00000018
        /*00f4*/ 	.short	0x0100
        /*00f6*/ 	.byte	0x08
	.zero		1


	//   ....[7]....
        /*00f8*/ 	.word	0x000002a0
        /*00fc*/ 	.word	0x000000ff
        /*0100*/ 	.word	0x00000040
        /*0104*/ 	.short	0x0100
        /*0106*/ 	.byte	0x08
	.zero		1


	//   ....[8]....
        /*0108*/ 	.word	0x000002b0
        /*010c*/ 	.word	0x000000ff
        /*0110*/ 	.word	0x00000020
        /*0114*/ 	.short	0x0100
        /*0116*/ 	.byte	0x08
	.zero		1


	//   ....[9]....
        /*0118*/ 	.word	0x000002c0
        /*011c*/ 	.word	0x000000ff
        /*0120*/ 	.word	0x00000048
        /*0124*/ 	.short	0x0100
        /*0126*/ 	.byte	0x08
	.zero		1


	//   ....[10]....
        /*0128*/ 	.word	0x000006e0
        /*012c*/ 	.word	0x000000ff
        /*0130*/ 	.word	0x00000060
        /*0134*/ 	.short	0x0100
        /*0136*/ 	.byte	0x06
	.zero		1


	//   ....[11]....
        /*0138*/ 	.word	0x00000750
        /*013c*/ 	.word	0x000000ff
        /*0140*/ 	.word	0x00000068
        /*0144*/ 	.short	0x0100
        /*0146*/ 	.byte	0x06
	.zero		1


	//   ....[12]....
        /*0148*/ 	.word	0x00001480
        /*014c*/ 	.word	0x00000003
        /*0150*/ 	.word	0x00000000
        /*0154*/ 	.short	0x010a
        /*0156*/ 	.byte	0x3f
	.zero		1


	//   ....[13]....
        /*0158*/ 	.word	0x000014c0
        /*015c*/ 	.word	0x00000003
        /*0160*/ 	.word	0x00000000
        /*0164*/ 	.short	0x010a
        /*0166*/ 	.byte	0x3f
	.zero		1


	//   ....[14]....
        /*0168*/ 	.word	0x000019c0
        /*016c*/ 	.word	0x00000005
        /*0170*/ 	.word	0x00000000
        /*0174*/ 	.short	0x010a
        /*0176*/ 	.byte	0x3f
	.zero		1


	//   ....[15]....
        /*0178*/ 	.word	0x00001a00
        /*017c*/ 	.word	0x00000005
        /*0180*/ 	.word	0x00000000
        /*0184*/ 	.short	0x010a
        /*0186*/ 	.byte	0x3f
	.zero		1


	//   ....[16]....
        /*0188*/ 	.word	0x00001da0
        /*018c*/ 	.word	0x00000004
        /*0190*/ 	.word	0x00000000
        /*0194*/ 	.short	0x0101
        /*0196*/ 	.byte	0x3f
	.zero		1


	//   ....[17]....
        /*0198*/ 	.word	0x00001fc0
        /*019c*/ 	.word	0x00000000
        /*01a0*/ 	.word	0x00000000
        /*01a4*/ 	.short	0x0101
        /*01a6*/ 	.byte	0x3f
	.zero		1


	//   ....[18]....
        /*01a8*/ 	.word	0x00009610
        /*01ac*/ 	.word	0x00000017
        /*01b0*/ 	.word	0x00000028
        /*01b4*/ 	.short	0x010a
        /*01b6*/ 	.byte	0x3f
	.zero		1


	//   ....[19]....
        /*01b8*/ 	.word	0x00009980
        /*01bc*/ 	.word	0x00000003
        /*01c0*/ 	.word	0x00000068
        /*01c4*/ 	.short	0x0101
        /*01c6*/ 	.byte	0x3f
	.zero		1


	//   ....[20]....
        /*01c8*/ 	.word	0x0000a0e0
        /*01cc*/ 	.word	0x00000007
        /*01d0*/ 	.word	0x00000000
        /*01d4*/ 	.short	0x010a
        /*01d6*/ 	.byte	0x3f
	.zero		1


	//   ....[21]....
        /*01d8*/ 	.word	0x0000a160
        /*01dc*/ 	.word	0x00000008
        /*01e0*/ 	.word	0x00000000
        /*01e4*/ 	.short	0x010a
        /*01e6*/ 	.byte	0x3f
	.zero		1


	//   ....[22]....
        /*01e8*/ 	.word	0x0000a1f0
        /*01ec*/ 	.word	0x00000009
        /*01f0*/ 	.word	0x00000000
        /*01f4*/ 	.short	0x010a
        /*01f6*/ 	.byte	0x3f
	.zero		1


	//   ....[23]....
        /*01f8*/ 	.word	0x0000a280
        /*01fc*/ 	.word	0x00000006
        /*0200*/ 	.word	0x00000000
        /*0204*/ 	.short	0x010a
        /*0206*/ 	.byte	0x3f
	.zero		1


	//   ....[24]....
        /*0208*/ 	.word	0x0000a310
        /*020c*/ 	.word	0x00000003
        /*0210*/ 	.word	0x00000000
        /*0214*/ 	.short	0x010a
        /*0216*/ 	.byte	0x3f
	.zero		1


	//   ....[25]....
        /*0218*/ 	.word	0x0000a370
        /*021c*/ 	.word	0x00000003
        /*0220*/ 	.word	0x00000000
        /*0224*/ 	.short	0x010a
        /*0226*/ 	.byte	0x3f
	.zero		1


	//   ....[26]....
        /*0228*/ 	.word	0x0000a3c0
        /*022c*/ 	.word	0x00000005
        /*0230*/ 	.word	0x00000000
        /*0234*/ 	.short	0x010a
        /*0236*/ 	.byte	0x3f
	.zero		1


	//   ....[27]....
        /*0238*/ 	.word	0x0000a490
        /*023c*/ 	.word	0x00000017
        /*0240*/ 	.word	0x00000028
        /*0244*/ 	.short	0x010a
        /*0246*/ 	.byte	0x3f
	.zero		1


	//   ....[28]....
        /*0248*/ 	.word	0x0000a560
        /*024c*/ 	.word	0x00000007
        /*0250*/ 	.word	0x00000000
        /*0254*/ 	.short	0x010a
        /*0256*/ 	.byte	0x3f
	.zero		1


	//   ....[29]....
        /*0258*/ 	.word	0x0000a5b0
        /*025c*/ 	.word	0x00000008
        /*0260*/ 	.word	0x00000000
        /*0264*/ 	.short	0x010a
        /*0266*/ 	.byte	0x3f
	.zero		1


	//   ....[30]....
        /*0268*/ 	.word	0x0000a600
        /*026c*/ 	.word	0x00000009
        /*0270*/ 	.word	0x00000000
        /*0274*/ 	.short	0x010a
        /*0276*/ 	.byte	0x3f
	.zero		1


	//   ....[31]....
        /*0278*/ 	.word	0x0000a650
        /*027c*/ 	.word	0x00000006
        /*0280*/ 	.word	0x00000000
        /*0284*/ 	.short	0x010a
        /*0286*/ 	.byte	0x3f
	.zero		1


	//----- nvinfo : EIATTR_NUM_MBARRIERS
	.align		4
.L_35:
        /*0288*/ 	.byte	0x03, 0x38
        /*028a*/ 	.short	0x000c


	//----- nvinfo : EIATTR_EXIT_INSTR_OFFSETS
	.align		4
        /*028c*/ 	.byte	0x04, 0x1c
        /*028e*/ 	.short	(.L_37 - .L_36)


	//   ....[0]....
.L_36:
        /*0290*/ 	.word	0x00000900


	//   ....[1]....
        /*0294*/ 	.word	0x00001120


	//   ....[2]....
        /*0298*/ 	.word	0x00008d20


	//   ....[3]....
        /*029c*/ 	.word	0x00009280


	//   ....[4]....
        /*02a0*/ 	.word	0x0000a360


	//----- nvinfo : EIATTR_MAX_THREADS
	.align		4
.L_37:
        /*02a4*/ 	.byte	0x04, 0x05
        /*02a6*/ 	.short	(.L_39 - .L_38)
.L_38:
        /*02a8*/ 	.word	0x00000180
        /*02ac*/ 	.word	0x00000001
        /*02b0*/ 	.word	0x00000001


	//----- nvinfo : EIATTR_CRS_STACK_SIZE
	.align		4
.L_39:
        /*02b4*/ 	.byte	0x04, 0x1e
        /*02b6*/ 	.short	(.L_41 - .L_40)
.L_40:
        /*02b8*/ 	.word	0x00000000


	//----- nvinfo : EIATTR_CBANK_PARAM_SIZE
	.align		4
.L_41:
        /*02bc*/ 	.byte	0x03, 0x19
        /*02be*/ 	.short	0x0470


	//----- nvinfo : EIATTR_PARAM_CBANK
	.align		4
        /*02c0*/ 	.byte	0x04, 0x0a
        /*02c2*/ 	.short	(.L_43 - .L_42)
	.align		4
.L_42:
        /*02c4*/ 	.word	index@(.nv.constant0._ZN7cutlass13device_kernelINS_4gemm6kernel13GemmUniversalIN4cute5tupleIJiiiiEEENS1_10collective13CollectiveMmaINS1_34MainloopSm90TmaGmmaWarpSpecializedILi5ENS5_IJNS4_1CILi1EEENSA_ILi2EEESB_EEENS1_35KernelTmaWarpSpecializedCooperativeEEENS5_IJNSA_ILi256EEENSA_ILi128EEESH_EEEaNS5_IJlSB_lEEEaSJ_NS4_8TiledMMAINS4_8MMA_AtomIJNS4_4SM904GMMA27MMA_64x128x32_S32S8S8_SS_TNEEEENS4_6LayoutINS5_IJSC_SB_SB_EEENS5_IJSB_NSA_ILi0EEESS_EEEEENS5_IJNS4_10UnderscoreESV_SV_EEEEENS4_23SM90_TMA_LOAD_MULTICASTENS4_14ComposedLayoutINS4_7SwizzleILi3ELi4ELi3EEENS4_18smem_ptr_flag_bitsILi8EEENSQ_INS5_IJNSA_ILi8EEESH_EEENS5_IJSH_SB_EEEEEEEvNS4_8identityENS4_13SM90_TMA_LOADES18_vS19_EENS_8epilogue10collective6detail29Sm90TmaWarpSpecializedAdapterINS1D_15DefaultEpilogueIaSJ_SJ_NS1C_6thread17LinearCombinationIaLi1EiiLNS1H_9ScaleType4KindE0ELNS_15FloatRoundStyleE2EaEENS1_15EpilogueDefaultEEEEEvvEEEEvNT_6ParamsE)
        /*02c8*/ 	.short	0x0210
        /*02ca*/ 	.short	0x0470


	//----- nvinfo : EIATTR_SW_WAR
	.align		4
.L_43:
        /*02cc*/ 	.byte	0x04, 0x36
        /*02ce*/ 	.short	(.L_45 - .L_44)
.L_44:
        /*02d0*/ 	.word	0x00000008
.L_45:


//--------------------- .nv.callgraph             --------------------------
	.section	.nv.callgraph,"",@"SHT_CUDA_CALLGRAPH"
	.align	4
	.sectionentsize	8
	.align		4
        /*0000*/ 	.word	0x00000000
	.align		4
        /*0004*/ 	.word	0xffffffff
	.align		4
        /*0008*/ 	.word	index@(_ZN7cutlass13device_kernelINS_4gemm6kernel13GemmUniversalIN4cute5tupleIJiiiiEEENS1_10collective13CollectiveMmaINS1_34MainloopSm90TmaGmmaWarpSpecializedILi5ENS5_IJNS4_1CILi1EEENSA_ILi2EEESB_EEENS1_35KernelTmaWarpSpecializedCooperativeEEENS5_IJNSA_ILi256EEENSA_ILi128EEESH_EEEaNS5_IJlSB_lEEEaSJ_NS4_8TiledMMAINS4_8MMA_AtomIJNS4_4SM904GMMA27MMA_64x128x32_S32S8S8_SS_TNEEEENS4_6LayoutINS5_IJSC_SB_SB_EEENS5_IJSB_NSA_ILi0EEESS_EEEEENS5_IJNS4_10UnderscoreESV_SV_EEEEENS4_23SM90_TMA_LOAD_MULTICASTENS4_14ComposedLayoutINS4_7SwizzleILi3ELi4ELi3EEENS4_18smem_ptr_flag_bitsILi8EEENSQ_INS5_IJNSA_ILi8EEESH_EEENS5_IJSH_SB_EEEEEEEvNS4_8identityENS4_13SM90_TMA_LOADES18_vS19_EENS_8epilogue10collective6detail29Sm90TmaWarpSpecializedAdapterINS1D_15DefaultEpilogueIaSJ_SJ_NS1C_6thread17LinearCombinationIaLi1EiiLNS1H_9ScaleType4KindE0ELNS_15FloatRoundStyleE2EaEENS1_15EpilogueDefaultEEEEEvvEEEEvNT_6ParamsE)
	.align		4
        /*000c*/ 	.word	index@(__assertfail)
	.align		4
        /*0010*/ 	.word	0x00000000
	.align		4
        /*0014*/ 	.word	0xfffffffe
	.align		4
        /*0018*/ 	.word	0x00000000
	.align		4
        /*001c*/ 	.word	0xfffffffd
	.align		4
        /*0020*/ 	.word	0x00000000
	.align		4
        /*0024*/ 	.word	0xfffffffc


//--------------------- .nv.constant4             --------------------------
	.section	.nv.constant4,"a",@progbits
	.align	8
	.align		8
.nv.constant4:
        /*0000*/ 	.dword	__assertfail
	.align		8
        /*0008*/ 	.dword	__unnamed_1
	.align		8
        /*0010*/ 	.dword	_ZN39_INTERNAL_c9971247_4_k_cu_a88152c6_62004cuda3std3__45__cpo5beginE
	.align		8
        /*0018*/ 	.dword	_ZN39_INTERNAL_c9971247_4_k_cu_a88152c6_62004cuda3std3__45__cpo3endE
	.align		8
        /*0020*/ 	.dword	_ZN39_INTERNAL_c9971247_4_k_cu_a88152c6_62004cuda3std3__45__cpo6cbeginE
	.align		8
        /*0028*/ 	.dword	_ZN39_INTERNAL_c9971247_4_k_cu_a88152c6_62004cuda3std3__45__cpo4cendE
	.align		8
        /*0030*/ 	.dword	_ZN39_INTERNAL_c9971247_4_k_cu_a88152c6_62004cuda3std3__441_GLOBAL__N__c9971247_4_k_cu_a88152c6_62006ignoreE
	.align		8
        /*0038*/ 	.dword	_ZN39_INTERNAL_c9971247_4_k_cu_a88152c6_62004cuda3std3__419piecewise_constructE
	.align		8
        /*0040*/ 	.dword	_ZN39_INTERNAL_c9971247_4_k_cu_a88152c6_62004cuda3std3__48in_placeE
	.align		8
        /*0048*/ 	.dword	_ZN39_INTERNAL_c9971247_4_k_cu_a88152c6_62004cuda3std6ranges3__45__cpo4swapE
	.align		8
        /*0050*/ 	.dword	_ZN39_INTERNAL_c9971247_4_k_cu_a88152c6_62004cuda3std6ranges3__45__cpo9iter_moveE
	.align		8
        /*0058*/ 	.dword	_ZN39_INTERNAL_c9971247_4_k_cu_a88152c6_62004cute7productE
	.align		8
        /*0060*/ 	.dword	_ZN39_INTERNAL_c9971247_4_k_cu_a88152c6_62004cute1_E
	.align		8
        /*0068*/ 	.dword	$str$22
	.align		8
        /*0070*/ 	.dword	$str$23


//--------------------- .text._ZN7cutlass13device_kernelINS_4gemm6kernel13GemmUniversalIN4cute5tupleIJiiiiEEENS1_10collective13CollectiveMmaINS1_34MainloopSm90TmaGmmaWarpSpecializedILi5ENS5_IJNS4_1CILi1EEENSA_ILi2EEESB_EEENS1_35KernelTmaWarpSpecializedCooperativeEEENS5_IJNSA_ILi256EEENSA_ILi128EEESH_EEEaNS5_IJlSB_lEEEaSJ_NS4_8TiledMMAINS4_8MMA_AtomIJNS4_4SM904GMMA27MMA_64x128x32_S32S8S8_SS_TNEEEENS4_6LayoutINS5_IJSC_SB_SB_EEENS5_IJSB_NSA_ILi0EEESS_EEEEENS5_IJNS4_10UnderscoreESV_SV_EEEEENS4_23SM90_TMA_LOAD_MULTICASTENS4_14ComposedLayoutINS4_7SwizzleILi3ELi4ELi3EEENS4_18smem_ptr_flag_bitsILi8EEENSQ_INS5_IJNSA_ILi8EEESH_EEENS5_IJSH_SB_EEEEEEEvNS4_8identityENS4_13SM90_TMA_LOADES18_vS19_EENS_8epilogue10collective6detail29Sm90TmaWarpSpecializedAdapterINS1D_15DefaultEpilogueIaSJ_SJ_NS1C_6thread17LinearCombinationIaLi1EiiLNS1H_9ScaleType4KindE0ELNS_15FloatRoundStyleE2EaEENS1_15EpilogueDefaultEEEEEvvEEEEvNT_6ParamsE --------------------------
	.section	.text._ZN7cutlass13device_kernelINS_4gemm6kernel13GemmUniversalIN4cute5tupleIJiiiiEEENS1_10collective13CollectiveMmaINS1_34MainloopSm90TmaGmmaWarpSpecializedILi5ENS5_IJNS4_1CILi1EEENSA_ILi2EEESB_EEENS1_35KernelTmaWarpSpecializedCooperativeEEENS5_IJNSA_ILi256EEENSA_ILi128EEESH_EEEaNS5_IJlSB_lEEEaSJ_NS4_8TiledMMAINS4_8MMA_AtomIJNS4_4SM904GMMA27MMA_64x128x32_S32S8S8_SS_TNEEEENS4_6LayoutINS5_IJSC_SB_SB_EEENS5_IJSB_NSA_ILi0EEESS_EEEEENS5_IJNS4_10UnderscoreESV_SV_EEEEENS4_23SM90_TMA_LOAD_MULTICASTENS4_14ComposedLayoutINS4_7SwizzleILi3ELi4ELi3EEENS4_18smem_ptr_flag_bitsILi8EEENSQ_INS5_IJNSA_ILi8EEESH_EEENS5_IJSH_SB_EEEEEEEvNS4_8identityENS4_13SM90_TMA_LOADES18_vS19_EENS_8epilogue10collective6detail29Sm90TmaWarpSpecializedAdapterINS1D_15DefaultEpilogueIaSJ_SJ_NS1C_6thread17LinearCombinationIaLi1EiiLNS1H_9ScaleType4KindE0ELNS_15FloatRoundStyleE2EaEENS1_15EpilogueDefaultEEEEEvvEEEEvNT_6ParamsE,"ax",@progbits
	.align	128
.text._ZN7cutlass13device_kernelINS_4gemm6kernel13GemmUniversalIN4cute5tupleIJiiiiEEENS1_10collective13CollectiveMmaINS1_34MainloopSm90TmaGmmaWarpSpecializedILi5ENS5_IJNS4_1CILi1EEENSA_ILi2EEESB_EEENS1_35KernelTmaWarpSpecializedCooperativeEEENS5_IJNSA_ILi256EEENSA_ILi128EEESH_EEEaNS5_IJlSB_lEEEaSJ_NS4_8TiledMMAINS4_8MMA_AtomIJNS4_4SM904GMMA27MMA_64x128x32_S32S8S8_SS_TNEEEENS4_6LayoutINS5_IJSC_SB_SB_EEENS5_IJSB_NSA_ILi0EEESS_EEEEENS5_IJNS4_10UnderscoreESV_SV_EEEEENS4_23SM90_TMA_LOAD_MULTICASTENS4_14ComposedLayoutINS4_7SwizzleILi3ELi4ELi3EEENS4_18smem_ptr_flag_bitsILi8EEENSQ_INS5_IJNSA_ILi8EEESH_EEENS5_IJSH_SB_EEEEEEEvNS4_8identityENS4_13SM90_TMA_LOADES18_vS19_EENS_8epilogue10collective6detail29Sm90TmaWarpSpecializedAdapterINS1D_15DefaultEpilogueIaSJ_SJ_NS1C_6thread17LinearCombinationIaLi1EiiLNS1H_9ScaleType4KindE0ELNS_15FloatRoundStyleE2EaEENS1_15EpilogueDefaultEEEEEvvEEEEvNT_6ParamsE:
        .type           _ZN7cutlass13device_kernelINS_4gemm6kernel13GemmUniversalIN4cute5tupleIJiiiiEEENS1_10collective13CollectiveMmaINS1_34MainloopSm90TmaGmmaWarpSpecializedILi5ENS5_IJNS4_1CILi1EEENSA_ILi2EEESB_EEENS1_35KernelTmaWarpSpecializedCooperativeEEENS5_IJNSA_ILi256EEENSA_ILi128EEESH_EEEaNS5_IJlSB_lEEEaSJ_NS4_8TiledMMAINS4_8MMA_AtomIJNS4_4SM904GMMA27MMA_64x128x32_S32S8S8_SS_TNEEEENS4_6LayoutINS5_IJSC_SB_SB_EEENS5_IJSB_NSA_ILi0EEESS_EEEEENS5_IJNS4_10UnderscoreESV_SV_EEEEENS4_23SM90_TMA_LOAD_MULTICASTENS4_14ComposedLayoutINS4_7SwizzleILi3ELi4ELi3EEENS4_18smem_ptr_flag_bitsILi8EEENSQ_INS5_IJNSA_ILi8EEESH_EEENS5_IJSH_SB_EEEEEEEvNS4_8identityENS4_13SM90_TMA_LOADES18_vS19_EENS_8epilogue10collective6detail29Sm90TmaWarpSpecializedAdapterINS1D_15DefaultEpilogueIaSJ_SJ_NS1C_6thread17LinearCombinationIaLi1EiiLNS1H_9ScaleType4KindE0ELNS_15FloatRoundStyleE2EaEENS1_15EpilogueDefaultEEEEEvvEEEEvNT_6ParamsE,@function
        .size           _ZN7cutlass13device_kernelINS_4gemm6kernel13GemmUniversalIN4cute5tupleIJiiiiEEENS1_10collective13CollectiveMmaINS1_34MainloopSm90TmaGmmaWarpSpecializedILi5ENS5_IJNS4_1CILi1EEENSA_ILi2EEESB_EEENS1_35KernelTmaWarpSpecializedCooperativeEEENS5_IJNSA_ILi256EEENSA_ILi128EEESH_EEEaNS5_IJlSB_lEEEaSJ_NS4_8TiledMMAINS4_8MMA_AtomIJNS4_4SM904GMMA27MMA_64x128x32_S32S8S8_SS_TNEEEENS4_6LayoutINS5_IJSC_SB_SB_EEENS5_IJSB_NSA_ILi0EEESS_EEEEENS5_IJNS4_10UnderscoreESV_SV_EEEEENS4_23SM90_TMA_LOAD_MULTICASTENS4_14ComposedLayoutINS4_7SwizzleILi3ELi4ELi3EEENS4_18smem_ptr_flag_bitsILi8EEENSQ_INS5_IJNSA_ILi8EEESH_EEENS5_IJSH_SB_EEEEEEEvNS4_8identityENS4_13SM90_TMA_LOADES18_vS19_EENS_8epilogue10collective6detail29Sm90TmaWarpSpecializedAdapterINS1D_15DefaultEpilogueIaSJ_SJ_NS1C_6thread17LinearCombinationIaLi1EiiLNS1H_9ScaleType4KindE0ELNS_15FloatRoundStyleE2EaEENS1_15EpilogueDefaultEEEEEvvEEEEvNT_6ParamsE,(.L_x_333 - _ZN7cutlass13device_kernelINS_4gemm6kernel13GemmUniversalIN4cute5tupleIJiiiiEEENS1_10collective13CollectiveMmaINS1_34MainloopSm90TmaGmmaWarpSpecializedILi5ENS5_IJNS4_1CILi1EEENSA_ILi2EEESB_EEENS1_35KernelTmaWarpSpecializedCooperativeEEENS5_IJNSA_ILi256EEENSA_ILi128EEESH_EEEaNS5_IJlSB_lEEEaSJ_NS4_8TiledMMAINS4_8MMA_AtomIJNS4_4SM904GMMA27MMA_64x128x32_S32S8S8_SS_TNEEEENS4_6LayoutINS5_IJSC_SB_SB_EEENS5_IJSB_NSA_ILi0EEESS_EEEEENS5_IJNS4_10UnderscoreESV_SV_EEEEENS4_23SM90_TMA_LOAD_MULTICASTENS4_14ComposedLayoutINS4_7SwizzleILi3ELi4ELi3EEENS4_18smem_ptr_flag_bitsILi8EEENSQ_INS5_IJNSA_ILi8EEESH_EEENS5_IJSH_SB_EEEEEEEvNS4_8identityENS4_13SM90_TMA_LOADES18_vS19_EENS_8epilogue10collective6detail29Sm90TmaWarpSpecializedAdapterINS1D_15DefaultEpilogueIaSJ_SJ_NS1C_6thread17LinearCombinationIaLi1EiiLNS1H_9ScaleType4KindE0ELNS_15FloatRoundStyleE2EaEENS1_15EpilogueDefaultEEEEEvvEEEEvNT_6ParamsE)
        .other          _ZN7cutlass13device_kernelINS_4gemm6kernel13GemmUniversalIN4cute5tupleIJiiiiEEENS1_10collective13CollectiveMmaINS1_34MainloopSm90TmaGmmaWarpSpecializedILi5ENS5_IJNS4_1CILi1EEENSA_ILi2EEESB_EEENS1_35KernelTmaWarpSpecializedCooperativeEEENS5_IJNSA_ILi256EEENSA_ILi128EEESH_EEEaNS5_IJlSB_lEEEaSJ_NS4_8TiledMMAINS4_8MMA_AtomIJNS4_4SM904GMMA27MMA_64x128x32_S32S8S8_SS_TNEEEENS4_6LayoutINS5_IJSC_SB_SB_EEENS5_IJSB_NSA_ILi0EEESS_EEEEENS5_IJNS4_10UnderscoreESV_SV_EEEEENS4_23SM90_TMA_LOAD_MULTICASTENS4_14ComposedLayoutINS4_7SwizzleILi3ELi4ELi3EEENS4_18smem_ptr_flag_bitsILi8EEENSQ_INS5_IJNSA_ILi8EEESH_EEENS5_IJSH_SB_EEEEEEEvNS4_8identityENS4_13SM90_TMA_LOADES18_vS19_EENS_8epilogue10collective6detail29Sm90TmaWarpSpecializedAdapterINS1D_15DefaultEpilogueIaSJ_SJ_NS1C_6thread17LinearCombinationIaLi1EiiLNS1H_9ScaleType4KindE0ELNS_15FloatRoundStyleE2EaEENS1_15EpilogueDefaultEEEEEvvEEEEvNT_6ParamsE,@"STO_CUDA_ENTRY STV_DEFAULT"
_ZN7cutlass13device_kernelINS_4gemm6kernel13GemmUniversalIN4cute5tupleIJiiiiEEENS1_10collective13CollectiveMmaINS1_34MainloopSm90TmaGmmaWarpSpecializedILi5ENS5_IJNS4_1CILi1EEENSA_ILi2EEESB_EEENS1_35KernelTmaWarpSpecializedCooperativeEEENS5_IJNSA_ILi256EEENSA_ILi128EEESH_EEEaNS5_IJlSB_lEEEaSJ_NS4_8TiledMMAINS4_8MMA_AtomIJNS4_4SM904GMMA27MMA_64x128x32_S32S8S8_SS_TNEEEENS4_6LayoutINS5_IJSC_SB_SB_EEENS5_IJSB_NSA_ILi0EEESS_EEEEENS5_IJNS4_10UnderscoreESV_SV_EEEEENS4_23SM90_TMA_LOAD_MULTICASTENS4_14ComposedLayoutINS4_7SwizzleILi3ELi4ELi3EEENS4_18smem_ptr_flag_bitsILi8EEENSQ_INS5_IJNSA_ILi8EEESH_EEENS5_IJSH_SB_EEEEEEEvNS4_8identityENS4_13SM90_TMA_LOADES18_vS19_EENS_8epilogue10collective6detail29Sm90TmaWarpSpecializedAdapterINS1D_15DefaultEpilogueIaSJ_SJ_NS1C_6thread17LinearCombinationIaLi1EiiLNS1H_9ScaleType4KindE0ELNS_15FloatRoundStyleE2EaEENS1_15EpilogueDefaultEEEEEvvEEEEvNT_6ParamsE:
[----:B------:R-:W0:Y:S01]  /*0000*/  LDC R1, c[0x0][0x28] ;  /* 0x00000a00ff017b82 */ /* 0x000e220000000800 */
[----:B------:R-:W1:Y:S01]  /*0010*/  S2R R18, SR_TID.X ;  /* 0x0000000000127919 */ /* 0x000e620000002100 */
[----:B------:R-:W-:Y:S01]  /*0020*/  ELECT P0, URZ, PT ;  /* 0x00000000003f782f */ /* 0x000fe20003800000 */
[----:B------:R-:W-:Y:S01]  /*0030*/  BSSY B0, `(.L_x_0) ;  /* 0x000000f000007945 */ /* 0x000fe20003800000 */
[--C-:B-1----:R-:W-:Y:S02]  /*0040*/  SHF.R.U32.HI R0, RZ, 0x5, R18.reuse ;  /* 0x00000005ff007819 */ /* 0x102fe40000011612 */
[----:B------:R-:W-:-:S03]  /*0050*/  SHF.R.U32.HI R3, RZ, 0x7, R18 ;  /* 0x00000007ff037819 */ /* 0x000fc60000011612 */
[----:B------:R-:W1:Y:S04]  /*0060*/  SHFL.IDX PT, R2, R0, RZ, 0x1f ;  /* 0x00001fff00027589 */ /* 0x000e6800000e0000 */
[----:B------:R2:W3:Y:S01]  /*0070*/  SHFL.IDX PT, R5, R3, RZ, 0x1f ;  /* 0x00001fff03057589 */ /* 0x0004e200000e0000 */
[----:B-1----:R-:W-:-:S13]  /*0080*/  ISETP.NE.OR P0, PT, R2, RZ, !P0 ;  /* 0x000000ff0200720c */ /* 0x002fda0004705670 */
[----:B0-23--:R-:W-:Y:S05]  /*0090*/  @P0 BRA `(.L_x_1) ;  /* 0x0000000000200947 */ /* 0x00dfea0003800000 */
[----:B------:R-:W-:Y:S02]  /*00a0*/  ULDC.64 UR4, c[0x0][0x198] ;  /* 0x0000660000047ab9 */ /* 0x000fe40000000a00 */
[----:B------:R-:W-:Y:S02]  /*00b0*/  UIADD3 UR6, UP0, UR4, 0xf0, URZ ;  /* 0x000000f004067890 */ /* 0x000fe4000ff1e03f */
[----:B------:R-:W-:Y:S02]  /*00c0*/  UIADD3 UR4, UP1, UR4, 0x1f0, URZ ;  /* 0x000001f004047890 */ /* 0x000fe4000ff3e03f */
[----:B------:R-:W-:Y:S02]  /*00d0*/  UIADD3.X UR7, URZ, UR5, URZ, UP0, !UPT ;  /* 0x000000053f077290 */ /* 0x000fe400087fe43f */
[----:B------:R-:W-:-:S07]  /*00e0*/  UIADD3.X UR5, URZ, UR5, URZ, UP1, !UPT ;  /* 0x000000053f057290 */ /* 0x000fce0008ffe43f */
[----:B------:R0:W-:Y:S02]  /*00f0*/  UTMACCTL.PF [UR6] ;  /* 0x00000000060079b9 */ /* 0x0001e40008040000 */
[----:B------:R0:W-:Y:S02]  /*0100*/  UTMACCTL.PF [UR4] ;  /* 0x00000000040079b9 */ /* 0x0001e40008040000 */
[----:B0-----:R-:W-:Y:S01]  /*0110*/  NOP ;  /* 0x0000000000007918 */ /* 0x001fe20000000000 */
.L_x_1:
[----:B------:R-:W-:Y:S05]  /*0120*/  BSYNC B0 ;  /* 0x0000000000007941 */ /* 0x000fea0003800000 */
.L_x_0:
[----:B------:R-:W0:Y:S02]  /*0130*/  SHFL.IDX PT, R3, R0, RZ, 0x1f ;  /* 0x00001fff00037589 */ /* 0x000e2400000e0000 */
[----:B0-----:R-:W-:-:S13]  /*0140*/  ISETP.NE.AND P0, PT, R3, RZ, PT ;  /* 0x000000ff0300720c */ /* 0x001fda0003f05270 */
[----:B------:R-:W-:Y:S05]  /*0150*/  @P0 BRA `(.L_x_2) ;  /* 0x0000000000600947 */ /* 0x000fea0003800000 */
[----:B------:R-:W0:Y:S01]  /*0160*/  S2UR UR8, SR_CgaCtaId ;  /* 0x00000000000879c3 */ /* 0x000e220000008800 */
[----:B------:R-:W-:Y:S01]  /*0170*/  UMOV UR4, 0x400 ;  /* 0x0000040000047882 */ /* 0x000fe20000000000 */
[----:B------:R-:W-:Y:S01]  /*0180*/  UMOV UR5, 0x1 ;  /* 0x0000000100057882 */ /* 0x000fe20000000000 */
[----:B------:R-:W-:Y:S01]  /*0190*/  UMOV UR6, 0x4 ;  /* 0x0000000400067882 */ /* 0x000fe20000000000 */
[----:B------:R-:W-:Y:S01]  /*01a0*/  ELECT P0, URZ, PT ;  /* 0x00000000003f782f */ /* 0x000fe20003800000 */
[----:B------:R-:W-:-:S04]  /*01b0*/  UIADD3 UR6, -UR6, 0x100000, URZ ;  /* 0x0010000006067890 */ /* 0x000fc8000fffe13f */
[----:B------:R-:W-:Y:S02]  /*01c0*/  USHF.L.U32 UR7, UR6, 0xb, URZ ;  /* 0x0000000b06077899 */ /* 0x000fe4000800063f */
[----:B------:R-:W-:Y:S02]  /*01d0*/  USHF.L.U32 UR6, UR6, 0x1, URZ ;  /* 0x0000000106067899 */ /* 0x000fe4000800063f */
[----:B0-----:R-:W-:Y:S02]  /*01e0*/  ULEA UR8, UR8, UR4, 0x18 ;  /* 0x0000000408087291 */ /* 0x001fe4000f8ec03f */
[----:B------:R-:W-:-:S04]  /*01f0*/  UIADD3 UR4, -UR5, 0x100000, URZ ;  /* 0x0010000005047890 */ /* 0x000fc8000fffe13f */
[----:B------:R-:W-:Y:S02]  /*0200*/  USHF.L.U32 UR5, UR4, 0xb, URZ ;  /* 0x0000000b04057899 */ /* 0x000fe4000800063f */
[----:B------:R-:W-:Y:S01]  /*0210*/  USHF.L.U32 UR4, UR4, 0x1, URZ ;  /* 0x0000000104047899 */ /* 0x000fe2000800063f */
[----:B------:R-:W0:Y:S11]  /*0220*/  FENCE.VIEW.ASYNC.S ;  /* 0x00000000000073c6 */ /* 0x000e360000000000 */
[----:B0-----:R0:W1:Y:S01]  /*0230*/  SYNCS.EXCH.64 URZ, [UR8], UR4 ;  /* 0x00000004083f75b2 */ /* 0x0010620008000100 */
[----:B------:R0:W2:Y:S01]  /*0240*/  SYNCS.EXCH.64 URZ, [UR8+0x28], UR6 ;  /* 0x00002806083f75b2 */ /* 0x0000a20008000100 */
[----:B------:R0:W3:Y:S01]  /*0250*/  SYNCS.EXCH.64 URZ, [UR8+0x8], UR4 ;  /* 0x00000804083f75b2 */ /* 0x0000e20008000100 */
[----:B------:R0:W4:Y:S01]  /*0260*/  SYNCS.EXCH.64 URZ, [UR8+0x30], UR6 ;  /* 0x00003006083f75b2 */ /* 0x0001220008000100 */
[----:B------:R0:W0:Y:S01]  /*0270*/  SYNCS.EXCH.64 URZ, [UR8+0x10], UR4 ;  /* 0x00001004083f75b2 */ /* 0x0000220008000100 */
[----:B------:R0:W0:Y:S01]  /*0280*/  SYNCS.EXCH.64 URZ, [UR8+0x38], UR6 ;  /* 0x00003806083f75b2 */ /* 0x0000220008000100 */
[----:B------:R0:W0:Y:S01]  /*0290*/  SYNCS.EXCH.64 URZ, [UR8+0x18], UR4 ;  /* 0x00001804083f75b2 */ /* 0x0000220008000100 */
[----:B------:R0:W0:Y:S01]  /*02a0*/  SYNCS.EXCH.64 URZ, [UR8+0x40], UR6 ;  /* 0x00004006083f75b2 */ /* 0x0000220008000100 */
[----:B------:R0:W0:Y:S01]  /*02b0*/  SYNCS.EXCH.64 URZ, [UR8+0x20], UR4 ;  /* 0x00002004083f75b2 */ /* 0x0000220008000100 */
[----:B------:R0:W0:Y:S01]  /*02c0*/  SYNCS.EXCH.64 URZ, [UR8+0x48], UR6 ;  /* 0x00004806083f75b2 */ /* 0x0000220008000100 */
[----:B------:R-:W-:Y:S01]  /*02d0*/  NOP ;  /* 0x0000000000007918 */ /* 0x000fe20000000000 */
.L_x_2:
[----:B------:R-:W-:Y:S01]  /*02e0*/  SHF.R.S32.HI R7, RZ, 0x1f, R18 ;  /* 0x0000001fff077819 */ /* 0x000fe20000011412 */
[----:B------:R-:W5:Y:S01]  /*02f0*/  SHFL.IDX PT, R0, R0, RZ, 0x1f ;  /* 0x00001fff00007589 */ /* 0x000f6200000e0000 */
[----:B0-----:R-:W0:Y:S01]  /*0300*/  S2UR UR8, SR_CTAID.X ;  /* 0x00000000000879c3 */ /* 0x001e220000002500 */
[----:B------:R-:W-:Y:S02]  /*0310*/  ELECT P0, URZ, PT ;  /* 0x00000000003f782f */ /* 0x000fe40003800000 */
[----:B------:R-:W-:Y:S01]  /*0320*/  LEA.HI R7, R7, R18, RZ, 0x7 ;  /* 0x0000001207077211 */ /* 0x000fe200078f38ff */
[----:B------:R-:W1:Y:S01]  /*0330*/  S2R R4, SR_CTAID.Y ;  /* 0x0000000000047919 */ /* 0x000e620000002600 */
[----:B------:R-:W-:Y:S01]  /*0340*/  ULDC UR4, c[0x0][0x154] ;  /* 0x0000550000047ab9 */ /* 0x000fe20000000800 */
[----:B------:R-:W-:Y:S01]  /*0350*/  NOP ;  /* 0x0000000000007918 */ /* 0x000fe20000000000 */
[----:B------:R-:W-:Y:S01]  /*0360*/  LOP3.LUT R7, R7, 0xffffff80, RZ, 0xc0, !PT ;  /* 0xffffff8007077812 */ /* 0x000fe200078ec0ff */
[----:B------:R-:W-:Y:S01]  /*0370*/  NOP ;  /* 0x0000000000007918 */ /* 0x000fe20000000000 */
[----:B------:R-:W2:Y:S03]  /*0380*/  LDC R13, c[0x0][0x140] ;  /* 0x00005000ff0d7b82 */ /* 0x000ea60000000800 */
[----:B------:R-:W-:-:S05]  /*0390*/  IMAD.IADD R7, R18, 0x1, -R7 ;  /* 0x0000000112077824 */ /* 0x000fca00078e0a07 */
[----:B------:R-:W-:Y:S01]  /*03a0*/  SHF.R.S32.HI R6, RZ, 0x1f, R7 ;  /* 0x0000001fff067819 */ /* 0x000fe20000011407 */
[----:B------:R-:W3:Y:S01]  /*03b0*/  LDC R10, c[0x0][0x144] ;  /* 0x00005100ff0a7b82 */ /* 0x000ee20000000800 */
[----:B------:R-:W-:Y:S02]  /*03c0*/  LOP3.LUT P2, RZ, R7, 0x7, RZ, 0xc0, !PT ;  /* 0x0000000707ff7812 */ /* 0x000fe4000784c0ff */
[----:B------:R-:W-:Y:S02]  /*03d0*/  LEA.HI R6, R6, R7, RZ, 0x3 ;  /* 0x0000000706067211 */ /* 0x000fe400078f18ff */
[----:B-----5:R-:W-:Y:S02]  /*03e0*/  ISETP.NE.OR P0, PT, R0, RZ, !P0 ;  /* 0x000000ff0000720c */ /* 0x020fe40004705670 */
[--C-:B------:R-:W-:Y:S02]  /*03f0*/  SHF.R.S32.HI R0, RZ, 0x3, R6.reuse ;  /* 0x00000003ff007819 */ /* 0x100fe40000011406 */
[----:B------:R-:W-:-:S02]  /*0400*/  SHF.R.S32.HI R9, RZ, 0x1f, R6 ;  /* 0x0000001fff097819 */ /* 0x000fc40000011406 */
[----:B------:R-:W-:Y:S02]  /*0410*/  SHF.R.S32.HI R6, RZ, 0x1f, R3 ;  /* 0x0000001fff067819 */ /* 0x000fe40000011403 */
[----:B------:R-:W-:Y:S02]  /*0420*/  LEA.HI R9, R9, R0, RZ, 0x2 ;  /* 0x0000000009097211 */ /* 0x000fe400078f10ff */
[----:B------:R-:W-:Y:S02]  /*0430*/  LEA.HI R6, R6, R3, RZ, 0x2 ;  /* 0x0000000306067211 */ /* 0x000fe400078f10ff */
[----:B-1----:R-:W-:Y:S01]  /*0440*/  I2FP.F32.U32 R8, R4 ;  /* 0x0000000400087245 */ /* 0x002fe20000201000 */
[----:B------:R-:W-:Y:S01]  /*0450*/  VOTEU.ALL UP0, P0 ;  /* 0x00000000003f7886 */ /* 0x000fe20000000000 */
[----:B------:R-:W-:Y:S01]  /*0460*/  LOP3.LUT R6, R6, 0x3ffffffc, RZ, 0xc0, !PT ;  /* 0x3ffffffc06067812 */ /* 0x000fe200078ec0ff */
[----:B------:R-:W-:Y:S01]  /*0470*/  VOTEU.ALL UP1, P0 ;  /* 0x00000000003f7886 */ /* 0x000fe20000020000 */
[----:B------:R-:W-:Y:S01]  /*0480*/  LOP3.LUT R9, R9, 0xfffffffc, RZ, 0xc0, !PT ;  /* 0xfffffffc09097812 */ /* 0x000fe200078ec0ff */
[----:B------:R-:W-:Y:S01]  /*0490*/  FMUL R12, R8, UR4 ;  /* 0x00000004080c7c20 */ /* 0x000fe20008400000 */
[----:B------:R-:W1:Y:S01]  /*04a0*/  @!UP0 S2UR UR7, SR_CgaCtaId ;  /* 0x00000000000789c3 */ /* 0x000e620000008800 */
[----:B------:R-:W-:Y:S01]  /*04b0*/  IMAD.IADD R11, R3, 0x1, -R6 ;  /* 0x00000001030b7824 */ /* 0x000fe200078e0a06 */
[----:B0-----:R-:W-:Y:S01]  /*04c0*/  I2FP.F32.U32 R6, UR8 ;  /* 0x0000000800067c45 */ /* 0x001fe20008201000 */
[----:B------:R-:W-:Y:S01]  /*04d0*/  IMAD.IADD R0, R0, 0x1, -R9 ;  /* 0x0000000100007824 */ /* 0x000fe200078e0a09 */
[----:B------:R-:W-:Y:S01]  /*04e0*/  ULDC UR4, c[0x0][0x150] ;  /* 0x0000540000047ab9 */ /* 0x000fe20000000800 */
[----:B------:R-:W0:Y:S01]  /*04f0*/  F2I.U32.TRUNC.NTZ R12, R12 ;  /* 0x0000000c000c7305 */ /* 0x000e22000020f000 */
[----:B------:R-:W-:Y:S01]  /*0500*/  SHF.R.S32.HI R3, RZ, 0x1f, R2 ;  /* 0x0000001fff037819 */ /* 0x000fe20000011402 */
[----:B------:R-:W-:Y:S01]  /*0510*/  FMUL R8, R6, UR4 ;  /* 0x0000000406087c20 */ /* 0x000fe20008400000 */
[----:B------:R-:W5:Y:S01]  /*0520*/  LDC R9, c[0x0][0x148] ;  /* 0x00005200ff097b82 */ /* 0x000f620000000800 */
[----:B------:R-:W-:Y:S01]  /*0530*/  IMAD R11, R11, 0x4, R0 ;  /* 0x000000040b0b7824 */ /* 0x000fe200078e0200 */
[----:B------:R-:W-:Y:S01]  /*0540*/  LEA.HI R3, R3, R2, RZ, 0x2 ;  /* 0x0000000203037211 */ /* 0x000fe200078f10ff */
[----:B------:R-:W-:Y:S01]  /*0550*/  UMOV UR4, 0x20 ;  /* 0x0000002000047882 */ /* 0x000fe20000000000 */
[----:B------:R-:W-:Y:S01]  /*0560*/  @!UP0 UMOV UR6, 0x400 ;  /* 0x0000040000068882 */ /* 0x000fe20000000000 */
[----:B------:R-:W4:Y:S01]  /*0570*/  F2I.U32.TRUNC.NTZ R8, R8 ;  /* 0x0000000800087305 */ /* 0x000f22000020f000 */
[----:B------:R-:W-:Y:S01]  /*0580*/  LOP3.LUT R3, R3, 0xfffffffc, RZ, 0xc0, !PT ;  /* 0xfffffffc03037812 */ /* 0x000fe200078ec0ff */
[----:B------:R-:W-:Y:S01]  /*0590*/  IMAD.SHL.U32 R6, R11, 0x4, RZ ;  /* 0x000000040b067824 */ /* 0x000fe200078e00ff */
[----:B------:R-:W-:-:S04]  /*05a0*/  @!UP0 UIADD3 UR4, -UR4, 0x100000, URZ ;  /* 0x0010000004048890 */ /* 0x000fc8000fffe13f */
[----:B------:R-:W-:Y:S02]  /*05b0*/  @!UP0 USHF.L.U32 UR5, UR4, 0xb, URZ ;  /* 0x0000000b04058899 */ /* 0x000fe4000800063f */
[----:B------:R-:W-:Y:S01]  /*05c0*/  @!UP0 USHF.L.U32 UR4, UR4, 0x1, URZ ;  /* 0x0000000104048899 */ /* 0x000fe2000800063f */
[----:B--2---:R-:W-:Y:S01]  /*05d0*/  ISETP.EQ.U32.AND P3, PT, R13, 0x1, PT ;  /* 0x000000010d00780c */ /* 0x004fe20003f62070 */
[----:B------:R-:W-:Y:S01]  /*05e0*/  IMAD.IADD R0, R2, 0x1, -R3 ;  /* 0x0000000102007824 */ /* 0x000fe200078e0a03 */
[----:B------:R-:W-:Y:S01]  /*05f0*/  LOP3.LUT R23, R11, 0xc, R6, 0x78, !PT ;  /* 0x0000000c0b177812 */ /* 0x000fe200078e7806 */
[----:B0-----:R-:W-:Y:S01]  /*0600*/  IMAD.MOV R14, RZ, RZ, -R12 ;  /* 0x000000ffff0e7224 */ /* 0x001fe200078e0a0c */
[----:B-1----:R-:W-:Y:S02]  /*0610*/  @!UP0 ULEA UR6, UR7, UR6, 0x18 ;  /* 0x0000000607068291 */ /* 0x002fe4000f8ec03f */
[C---:B------:R-:W-:Y:S01]  /*0620*/  ISETP.NE.AND P1, PT, R0.reuse, 0x3, PT ;  /* 0x000000030000780c */ /* 0x040fe20003f25270 */
[----:B------:R-:W-:Y:S01]  /*0630*/  VOTEU.ALL UP0, P0 ;  /* 0x00000000003f7886 */ /* 0x000fe20000000000 */
[----:B------:R-:W-:Y:S01]  /*0640*/  ISETP.LT.U32.AND P0, PT, R23, 0x2, !P2 ;  /* 0x000000021700780c */ /* 0x000fe20005701070 */
[----:B----4-:R-:W-:Y:S01]  /*0650*/  IMAD.MOV R3, RZ, RZ, -R8 ;  /* 0x000000ffff037224 */ /* 0x010fe200078e0a08 */
[----:B------:R-:W-:Y:S01]  /*0660*/  ISETP.EQ.OR P1, PT, R0, RZ, !P1 ;  /* 0x000000ff0000720c */ /* 0x000fe20004f22670 */
[C---:B------:R-:W-:Y:S01]  /*0670*/  VIADD R8, R5.reuse, 0xffffffff ;  /* 0xffffffff05087836 */ /* 0x040fe20000000000 */
[----:B------:R-:W-:Y:S01]  /*0680*/  ISETP.NE.AND P2, PT, R5, RZ, PT ;  /* 0x000000ff0500720c */ /* 0x000fe20003f45270 */
[----:B-----5:R-:W-:Y:S01]  /*0690*/  IMAD R2, R9, R14, R4 ;  /* 0x0000000e09027224 */ /* 0x020fe200078e0204 */
[----:B------:R-:W-:Y:S01]  /*06a0*/  ISETP.EQ.AND P1, PT, R5, RZ, P1 ;  /* 0x000000ff0500720c */ /* 0x000fe20000f22270 */
[----:B---3--:R-:W-:Y:S01]  /*06b0*/  IMAD R3, R10, R3, UR8 ;  /* 0x000000080a037e24 */ /* 0x008fe2000f8e0203 */
[----:B------:R-:W-:Y:S01]  /*06c0*/  ISETP.GE.U32.AND P5, PT, R8, 0x2, PT ;  /* 0x000000020800780c */ /* 0x000fe20003fa6070 */
[----:B------:R-:W0:Y:S02]  /*06d0*/  FENCE.VIEW.ASYNC.S ;  /* 0x00000000000073c6 */ /* 0x000e240000000000 */
[----:B0-----:R0:W1:Y:S01]  /*06e0*/  @!UP0 SYNCS.EXCH.64 URZ, [UR6+0x60], UR4 ;  /* 0x00006004063f85b2 */ /* 0x0010620008000100 */
[----:B------:R-:W-:-:S02]  /*06f0*/  ISETP.NE.AND P4, PT, R2, R23, PT ;  /* 0x000000170200720c */ /* 0x000fc40003f85270 */
[----:B------:R-:W-:Y:S02]  /*0700*/  SEL R19, RZ, 0x1, !P1 ;  /* 0x00000001ff137807 */ /* 0x000fe40004800000 */
[----:B------:R-:W-:Y:S02]  /*0710*/  ISETP.EQ.OR P4, PT, R3, RZ, !P4 ;  /* 0x000000ff0300720c */ /* 0x000fe40006782670 */
[----:B------:R-:W-:Y:S02]  /*0720*/  SEL R19, R19, 0x2, P5 ;  /* 0x0000000213137807 */ /* 0x000fe40002800000 */
[----:B------:R-:W-:-:S04]  /*0730*/  PLOP3.LUT P0, PT, P0, P4, PT, 0x80, 0x0 ;  /* 0x000000000000781c */ /* 0x000fc80000709070 */
[----:B------:R-:W-:Y:S01]  /*0740*/  P2R R157, PR, RZ, 0x1 ;  /* 0x00000001ff9d7803 */ /* 0x000fe20000000000 */
[----:B------:R0:W2:Y:S01]  /*0750*/  @!UP1 SYNCS.EXCH.64 URZ, [UR6+0x68], UR4 ;  /* 0x00006804063f95b2 */ /* 0x0000a20008000100 */
[----:B------:R-:W-:Y:S01]  /*0760*/  NOP ;  /* 0x0000000000007918 */ /* 0x000fe20000000000 */
[----:B------:R-:W-:Y:S06]  /*0770*/  @!P3 BRA `(.L_x_3) ;  /* 0x000000000008b947 */ /* 0x000fec0003800000 */
[----:B-12---:R-:W-:Y:S01]  /*0780*/  UCGABAR_ARV ;  /* 0x00000000000079c7 */ /* 0x006fe20008000000 */
[----:B------:R-:W-:Y:S05]  /*0790*/  BRA `(.L_x_4) ;  /* 0x0000000000047947 */ /* 0x000fea0003800000 */
.L_x_3:
[----:B-12---:R-:W-:Y:S01]  /*07a0*/  NOP ;  /* 0x0000000000007918 */ /* 0x006fe20000000000 */
.L_x_4:
[----:B------:R-:W1:Y:S01]  /*07b0*/  LDC R2, c[0x0][0x65c] ;  /* 0x00019700ff027b82 */ /* 0x000e620000000800 */
[----:B------:R-:W-:Y:S02]  /*07c0*/  IMAD.U32 R6, RZ, RZ, UR8 ;  /* 0x00000008ff067e24 */ /* 0x000fe4000f8e00ff */
[----:B------:R-:W-:Y:S01]  /*07d0*/  IMAD.MOV.U32 R7, RZ, RZ, RZ ;  /* 0x000000ffff077224 */ /* 0x000fe200078e00ff */
[----:B-1----:R-:W-:-:S04]  /*07e0*/  ISETP.NE.AND P1, PT, R2, 0x1, PT ;  /* 0x000000010200780c */ /* 0x002fc80003f25270 */
[----:B------:R-:W-:-:S09]  /*07f0*/  P2R R5, PR, RZ, 0x2 ;  /* 0x00000002ff057803 */ /* 0x000fd20000000000 */
[----:B------:R-:W1:Y:S01]  /*0800*/  @P1 LDC R17, c[0x0][0x10] ;  /* 0x00000400ff111b82 */ /* 0x000e620000000800 */
[----:B------:R-:W-:Y:S02]  /*0810*/  @P1 IMAD.MOV.U32 R5, RZ, RZ, RZ ;  /* 0x000000ffff051224 */ /* 0x000fe400078e00ff */
[----:B------:R-:W-:-:S05]  /*0820*/  @P1 IMAD.MOV.U32 R13, RZ, RZ, RZ ;  /* 0x000000ffff0d1224 */ /* 0x000fca00078e00ff */
[----:B------:R-:W2:Y:S01]  /*0830*/  @!P1 LDC R11, c[0x0][0xc] ;  /* 0x00000300ff0b9b82 */ /* 0x000ea20000000800 */
[----:B-1----:R-:W-:-:S04]  /*0840*/  @P1 IMAD.WIDE.U32 R16, R17, UR8, R4 ;  /* 0x0000000811101c25 */ /* 0x002fc8000f8e0004 */
[----:B------:R-:W-:Y:S02]  /*0850*/  @P1 IMAD.IADD R17, R17, 0x1, R13 ;  /* 0x0000000111111824 */ /* 0x000fe400078e020d */
[----:B--2---:R-:W-:-:S04]  /*0860*/  @!P1 IMAD.WIDE.U32 R6, R4, R11, R6 ;  /* 0x0000000b04069225 */ /* 0x004fc800078e0006 */
[----:B------:R-:W-:Y:S02]  /*0870*/  @!P1 IMAD.MOV.U32 R16, RZ, RZ, R6 ;  /* 0x000000ffff109224 */ /* 0x000fe400078e0006 */
[----:B------:R-:W-:Y:S01]  /*0880*/  @!P1 IMAD.MOV.U32 R17, RZ, RZ, R7 ;  /* 0x000000ffff119224 */ /* 0x000fe200078e0007 */
[----:B------:R-:W-:Y:S06]  /*0890*/  @!P3 BRA `(.L_x_5) ;  /* 0x00000000000cb947 */ /* 0x000fec0003800000 */
[----:B------:R-:W-:Y:S01]  /*08a0*/  UCGABAR_WAIT ;  /* 0x0000000000007dc7 */ /* 0x000fe20008000000 */
[----:B------:R-:W-:Y:S01]  /*08b0*/  CCTL.IVALL ;  /* 0x00000000ff00798f */ /* 0x000fe20002000000 */
[----:B------:R-:W-:Y:S05]  /*08c0*/  BRA `(.L_x_6) ;  /* 0x0000000000047947 */ /* 0x000fea0003800000 */
.L_x_5:
[----:B------:R-:W-:Y:S06]  /*08d0*/  BAR.SYNC.DEFER_BLOCKING 0x0 ;  /* 0x0000000000007b1d */ /* 0x000fec0000010000 */
.L_x_6:
[----:B------:R-:W-:Y:S05]  /*08e0*/  @!P2 BRA `(.L_x_7) ;  /* 0x000000840010a947 */ /* 0x000fea0003800000 */
[----:B------:R-:W-:-:S13]  /*08f0*/  ISETP.GT.U32.AND P0, PT, R8, 0x1, PT ;  /* 0x000000010800780c */ /* 0x000fda0003f04070 */
[----:B0-----:R-:W-:Y:S05]  /*0900*/  @P0 EXIT ;  /* 0x000000000000094d */ /* 0x001fea0003800000 */
[----:B------:R-:W-:Y:S01]  /*0910*/  ULDC.64 UR4, c[0x0][0x650] ;  /* 0x0001940000047ab9 */ /* 0x000fe20000000a00 */
[----:B------:R-:W-:Y:S01]  /*0920*/  PRMT R0, RZ, 0x7610, R0 ;  /* 0x00007610ff007816 */ /* 0x000fe20000000000 */
[----:B------:R-:W-:Y:S01]  /*0930*/  IMAD.MOV.U32 R153, RZ, RZ, -0x1 ;  /* 0xffffffffff997424 */ /* 0x000fe200078e00ff */
[----:B------:R-:W-:Y:S01]  /*0940*/  ISETP.GE.U32.AND P0, PT, R16, UR4, PT ;  /* 0x0000000410007c0c */ /* 0x000fe2000bf06070 */
[----:B------:R-:W-:Y:S02]  /*0950*/  IMAD.MOV.U32 R152, RZ, RZ, -0x1 ;  /* 0xffffffffff987424 */ /* 0x000fe400078e00ff */
[----:B------:R-:W-:Y:S01]  /*0960*/  IMAD.MOV.U32 R22, RZ, RZ, -0x1 ;  /* 0xffffffffff167424 */ /* 0x000fe200078e00ff */
[----:B------:R-:W-:-:S13]  /*0970*/  ISETP.GE.U32.AND.EX P0, PT, R17, UR5, PT, P0 ;  /* 0x0000000511007c0c */ /* 0x000fda000bf06100 */
[----:B------:R-:W-:Y:S05]  /*0980*/  @P0 BRA `(.L_x_8) ;  /* 0x00000004002c0947 */ /* 0x000fea0003800000 */
[----:B------:R-:W0:Y:S01]  /*0990*/  LDC.64 R20, c[0x0][0x628] ;  /* 0x00018a00ff147b82 */ /* 0x000e220000000a00 */
[----:B------:R-:W-:Y:S02]  /*09a0*/  IMAD.MOV.U32 R6, RZ, RZ, R16 ;  /* 0x000000ffff067224 */ /* 0x000fe400078e0010 */
[----:B------:R-:W-:-:S05]  /*09b0*/  IMAD.MOV.U32 R7, RZ, RZ, R17 ;  /* 0x000000ffff077224 */ /* 0x000fca00078e0011 */
[----:B------:R-:W1:Y:S08]  /*09c0*/  LDC R0, c[0x0][0x630] ;  /* 0x00018c00ff007b82 */ /* 0x000e700000000800 */
[----:B------:R-:W2:Y:S01]  /*09d0*/  LDC.64 R24, c[0x0][0x620] ;  /* 0x00018800ff187b82 */ /* 0x000ea20000000a00 */
[----:B0-----:R-:W-:-:S04]  /*09e0*/  ISETP.NE.U32.AND P0, PT, R20, RZ, PT ;  /* 0x000000ff1400720c */ /* 0x001fc80003f05070 */
[----:B------:R-:W-:-:S13]  /*09f0*/  ISETP.NE.AND.EX P0, PT, R21, RZ, PT, P0 ;  /* 0x000000ff1500720c */ /* 0x000fda0003f05300 */
[----:B-12---:R-:W-:Y:S05]  /*0a00*/  @!P0 BRA `(.L_x_9) ;  /* 0x0000000000288947 */ /* 0x006fea0003800000 */
[----:B------:R-:W0:Y:S02]  /*0a10*/  LDC R13, c[0x0][0x634] ;  /* 0x00018d00ff0d7b82 */ /* 0x000e240000000800 */
[----:B0-----:R-:W-:-:S05]  /*0a20*/  IADD3 R13, P0, R16, R13, RZ ;  /* 0x0000000d100d7210 */ /* 0x001fca0007f1e0ff */
[----:B------:R-:W-:-:S04]  /*0a30*/  IMAD.X R15, RZ, RZ, R17, P0 ;  /* 0x000000ffff0f7224 */ /* 0x000fc800000e0611 */
[----:B------:R-:W-:-:S04]  /*0a40*/  IMAD.WIDE.U32 R6, R15, R20, RZ ;  /* 0x000000140f067225 */ /* 0x000fc800078e00ff */
[----:B------:R-:W-:-:S04]  /*0a50*/  IMAD.WIDE.U32 R10, P0, R13, R21, R6 ;  /* 0x000000150d0a7225 */ /* 0x000fc80007800006 */
[----:B------:R-:W-:-:S04]  /*0a60*/  IMAD.WIDE.U32 R6, R13, R20, RZ ;  /* 0x000000140d067225 */ /* 0x000fc800078e00ff */
[----:B------:R-:W-:Y:S01]  /*0a70*/  IMAD.X R13, RZ, RZ, RZ, P0 ;  /* 0x000000ffff0d7224 */ /* 0x000fe200000e06ff */
[----:B------:R-:W-:Y:S01]  /*0a80*/  IADD3 RZ, P0, R7, R10, RZ ;  /* 0x0000000a07ff7210 */ /* 0x000fe20007f1e0ff */
[----:B------:R-:W-:-:S04]  /*0a90*/  IMAD.MOV.U32 R12, RZ, RZ, R11 ;  /* 0x000000ffff0c7224 */ /* 0x000fc800078e000b */
[----:B------:R-:W-:-:S08]  /*0aa0*/  IMAD.WIDE.U32.X R6, R15, R21, R12, P0 ;  /* 0x000000150f067225 */ /* 0x000fd000000e040c */
.L_x_9:
[----:B------:R-:W0:Y:S01]  /*0ab0*/  LDC.64 R20, c[0x0][0x640] ;  /* 0x00019000ff147b82 */ /* 0x000e220000000a00 */
[--C-:B------:R-:W-:Y:S01]  /*0ac0*/  SHF.R.U64 R27, R6, R0, R7.reuse ;  /* 0x00000000061b7219 */ /* 0x100fe20000001207 */
[----:B------:R-:W-:Y:S01]  /*0ad0*/  IMAD R28, R9, R14, R4 ;  /* 0x0000000e091c7224 */ /* 0x000fe200078e0204 */
[----:B------:R-:W-:Y:S02]  /*0ae0*/  SHF.R.U32.HI R0, RZ, R0, R7 ;  /* 0x00000000ff007219 */ /* 0x000fe40000011607 */
[----:B------:R-:W-:-:S03]  /*0af0*/  IADD3 R5, P0, RZ, -R27, RZ ;  /* 0x8000001bff057210 */ /* 0x000fc60007f1e0ff */
[----:B------:R-:W1:Y:S02]  /*0b00*/  LDC R8, c[0x0][0x618] ;  /* 0x00018600ff087b82 */ /* 0x000e640000000800 */
[----:B------:R-:W-:-:S04]  /*0b10*/  IMAD.X R7, RZ, RZ, ~R0, P0 ;  /* 0x000000ffff077224 */ /* 0x000fc800000e0e00 */
[-C--:B------:R-:W-:Y:S02]  /*0b20*/  IMAD R0, R7, R24.reuse, RZ ;  /* 0x0000001807007224 */ /* 0x080fe400078e02ff */
[----:B------:R-:W2:Y:S01]  /*0b30*/  LDC R11, c[0x0][0x608] ;  /* 0x00018200ff0b7b82 */ /* 0x000ea20000000800 */
[----:B------:R-:W-:-:S04]  /*0b40*/  IMAD.WIDE.U32 R6, R5, R24, R16 ;  /* 0x0000001805067225 */ /* 0x000fc800078e0010 */
[----:B------:R-:W-:Y:S02]  /*0b50*/  IMAD R5, R5, R25, R0 ;  /* 0x0000001905057224 */ /* 0x000fe400078e0200 */
[----:B------:R-:W-:Y:S01]  /*0b60*/  IMAD.MOV.U32 R25, RZ, RZ, 0x1 ;  /* 0x00000001ff197424 */ /* 0x000fe200078e00ff */
[----:B------:R-:W3:Y:S01]  /*0b70*/  LDC R12, c[0x0][0x658] ;  /* 0x00019600ff0c7b82 */ /* 0x000ee20000000800 */
[----:B0-----:R-:W-:Y:S01]  /*0b80*/  ISETP.NE.U32.AND P0, PT, R20, RZ, PT ;  /* 0x000000ff1400720c */ /* 0x001fe20003f05070 */
[----:B------:R-:W-:Y:S02]  /*0b90*/  IMAD.IADD R5, R7, 0x1, R5 ;  /* 0x0000000107057824 */ /* 0x000fe400078e0205 */
[----:B------:R-:W-:Y:S01]  /*0ba0*/  IMAD.MOV.U32 R7, RZ, RZ, -0x1 ;  /* 0xffffffffff077424 */ /* 0x000fe200078e00ff */
[----:B------:R-:W-:-:S03]  /*0bb0*/  ISETP.NE.AND.EX P0, PT, R21, RZ, PT, P0 ;  /* 0x000000ff1500720c */ /* 0x000fc60003f05300 */
[----:B------:R-:W0:Y:S01]  /*0bc0*/  LDC R15, c[0x0][0x600] ;  /* 0x00018000ff0f7b82 */ /* 0x000e220000000800 */
[-CC-:B-1----:R-:W-:Y:S02]  /*0bd0*/  SHF.R.U64 R13, R6, R8.reuse, R5.reuse ;  /* 0x00000008060d7219 */ /* 0x182fe40000001205 */
[----:B------:R-:W-:-:S05]  /*0be0*/  SHF.R.U32.HI R0, RZ, R8, R5 ;  /* 0x00000008ff007219 */ /* 0x000fca0000011605 */
[----:B------:R-:W1:Y:S01]  /*0bf0*/  LDC R22, c[0x0][0x648] ;  /* 0x00019200ff167b82 */ /* 0x000e620000000800 */
[-CC-:B--2---:R-:W-:Y:S02]  /*0c00*/  SHF.R.U64 R29, R13, R11.reuse, R0.reuse ;  /* 0x0000000b0d1d7219 */ /* 0x184fe40000001200 */
[----:B------:R-:W-:-:S05]  /*0c10*/  SHF.R.U32.HI R5, RZ, R11, R0 ;  /* 0x0000000bff057219 */ /* 0x000fca0000011600 */
[----:B------:R-:W2:Y:S01]  /*0c20*/  LDC R24, c[0x0][0x638] ;  /* 0x00018e00ff187b82 */ /* 0x000ea20000000800 */
[-CC-:B---3--:R-:W-:Y:S02]  /*0c30*/  SHF.R.U64 R14, R29, R12.reuse, R5.reuse ;  /* 0x0000000c1d0e7219 */ /* 0x188fe40000001205 */
[-C--:B------:R-:W-:Y:S02]  /*0c40*/  SHF.L.U32 R0, R7, R12.reuse, RZ ;  /* 0x0000000c07007219 */ /* 0x080fe400000006ff */
[----:B------:R-:W-:Y:S01]  /*0c50*/  SHF.R.U32.HI R5, RZ, R12, R5 ;  /* 0x0000000cff057219 */ /* 0x000fe20000011605 */
[----:B------:R-:W-:Y:S01]  /*0c60*/  IMAD.MOV.U32 R4, RZ, RZ, R14 ;  /* 0x000000ffff047224 */ /* 0x000fe200078e000e */
[----:B------:R-:W-:Y:S01]  /*0c70*/  LOP3.LUT R10, RZ, R0, RZ, 0x33, !PT ;  /* 0x00000000ff0a7212 */ /* 0x000fe200078e33ff */
[----:B------:R-:W3:Y:S01]  /*0c80*/  LDC R26, c[0x0][0x610] ;  /* 0x00018400ff1a7b82 */ /* 0x000ee20000000800 */
[----:B------:R-:W-:Y:S05]  /*0c90*/  @!P0 BRA `(.L_x_10) ;  /* 0x0000000000288947 */ /* 0x000fea0003800000 */
[----:B------:R-:W4:Y:S02]  /*0ca0*/  LDC R9, c[0x0][0x64c] ;  /* 0x00019300ff097b82 */ /* 0x000f240000000800 */
[----:B----4-:R-:W-:-:S05]  /*0cb0*/  IADD3 R9, P0, R14, R9, RZ ;  /* 0x000000090e097210 */ /* 0x010fca0007f1e0ff */
        /* <DEDUP_REMOVED lines=8> */
.L_x_10:
[----:B-1----:R-:W-:Y:S01]  /*0d40*/  SHF.R.U64 R4, R4, R22, R5 ;  /* 0x0000001604047219 */ /* 0x002fe20000001205 */
[----:B0-----:R-:W-:Y:S01]  /*0d50*/  VIADD R6, R15, 0xffffffff ;  /* 0xffffffff0f067836 */ /* 0x001fe20000000000 */
[----:B------:R-:W-:Y:S01]  /*0d60*/  SHF.L.U32 R0, R25, R12, RZ ;  /* 0x0000000c19007219 */ /* 0x000fe200000006ff */
[----:B------:R-:W-:Y:S01]  /*0d70*/  IMAD.MOV.U32 R22, RZ, RZ, R27 ;  /* 0x000000ffff167224 */ /* 0x000fe200078e001b */
[----:B------:R-:W-:Y:S01]  /*0d80*/  LOP3.LUT R5, R29, R10, RZ, 0xc0, !PT ;  /* 0x0000000a1d057212 */ /* 0x000fe200078ec0ff */
[----:B------:R-:W-:Y:S01]  /*0d90*/  IMAD.MOV R7, RZ, RZ, -R4 ;  /* 0x000000ffff077224 */ /* 0x000fe200078e0a04 */
[----:B------:R-:W-:Y:S02]  /*0da0*/  SEL R3, R3, R28, !P1 ;  /* 0x0000001c03037207 */ /* 0x000fe40004800000 */
[----:B------:R-:W-:Y:S01]  /*0db0*/  LOP3.LUT R6, R13, R6, RZ, 0xc0, !PT ;  /* 0x000000060d067212 */ /* 0x000fe200078ec0ff */
[----:B------:R-:W-:Y:S02]  /*0dc0*/  IMAD R4, R0, R4, R5 ;  /* 0x0000000400047224 */ /* 0x000fe400078e0205 */
[----:B--2---:R-:W-:-:S02]  /*0dd0*/  IMAD R0, R7, R24, R14 ;  /* 0x0000001807007224 */ /* 0x004fc400078e020e */
[----:B---3--:R-:W-:Y:S02]  /*0de0*/  IMAD R3, R4, R26, R3 ;  /* 0x0000001a04037224 */ /* 0x008fe400078e0203 */
[----:B------:R-:W-:Y:S02]  /*0df0*/  IMAD.MOV.U32 R5, RZ, RZ, 0x1 ;  /* 0x00000001ff057424 */ /* 0x000fe400078e00ff */
[----:B------:R-:W-:-:S03]  /*0e00*/  IMAD R4, R0, R15, R6 ;  /* 0x0000000f00047224 */ /* 0x000fc600078e0206 */
[----:B------:R-:W-:Y:S02]  /*0e10*/  PRMT R0, R5, 0x7610, R0 ;  /* 0x0000761005007816 */ /* 0x000fe40000000000 */
[----:B------:R-:W-:Y:S02]  /*0e20*/  SEL R152, R4, R3, !P1 ;  /* 0x0000000304987207 */ /* 0x000fe40004800000 */
[----:B------:R-:W-:-:S07]  /*0e30*/  SEL R153, R3, R4, !P1 ;  /* 0x0000000403997207 */ /* 0x000fce0004800000 */
.L_x_8:
[----:B------:R-:W-:-:S08]  /*0e40*/  NOP ;  /* 0x0000000000007918 */ /* 0x000fd00000000000 */
[----:B------:R-:W0:Y:S02]  /*0e50*/  USETMAXREG.TRY_ALLOC.CTAPOOL UP0, 0xe8 ;  /* 0x000000e8000079c8 */ /* 0x000e240008000600 */
[----:B0-----:R-:W-:-:S13]  /*0e60*/  PLOP3.LUT P0, PT, PT, PT, UP0, 0x80, 0x0 ;  /* 0x000000000000781c */ /* 0x001fda0003f0f008 */
[----:B------:R-:W-:Y:S05]  /*0e70*/  @!P0 BRA `(.L_x_8) ;  /* 0xfffffffc00f08947 */ /* 0x000fea000383ffff */
[----:B------:R-:W-:Y:S01]  /*0e80*/  ULDC.64 UR4, c[0x0][0x598] ;  /* 0x0001660000047ab9 */ /* 0x000fe20000000a00 */
[----:B------:R-:W-:Y:S01]  /*0e90*/  ULDC.64 UR36, c[0x0][0x208] ;  /* 0x0000820000247ab9 */ /* 0x000fe20000000a00 */
[----:B------:R-:W-:-:S04]  /*0ea0*/  ISETP.NE.U32.AND P0, PT, RZ, UR4, PT ;  /* 0x00000004ff007c0c */ /* 0x000fc8000bf05070 */
[----:B------:R-:W-:-:S13]  /*0eb0*/  ISETP.NE.AND.EX P0, PT, RZ, UR5, PT, P0 ;  /* 0x00000005ff007c0c */ /* 0x000fda000bf05300 */
[----:B------:R-:W-:Y:S05]  /*0ec0*/  @!P0 BRA `(.L_x_11) ;  /* 0x00000000001c8947 */ /* 0x000fea0003800000 */
[----:B------:R-:W0:Y:S02]  /*0ed0*/  LDC.64 R4, c[0x0][0x598] ;  /* 0x00016600ff047b82 */ /* 0x000e240000000a00 */
[----:B0-----:R-:W2:Y:S02]  /*0ee0*/  LDG.E.64 R4, desc[UR36][R4.64] ;  /* 0x0000002404047981 */ /* 0x001ea4000c1e1b00 */
[----:B--2---:R-:W-:-:S04]  /*0ef0*/  ISETP.NE.U32.AND P0, PT, R4, RZ, PT ;  /* 0x000000ff0400720c */ /* 0x004fc80003f05070 */
[----:B------:R-:W-:-:S13]  /*0f00*/  ISETP.NE.AND.EX P0, PT, R5, RZ, PT, P0 ;  /* 0x000000ff0500720c */ /* 0x000fda0003f05300 */
[----:B------:R-:W-:Y:S05]  /*0f10*/  @!P0 BRA `(.L_x_11) ;  /* 0x0000000000088947 */ /* 0x000fea0003800000 */
[----:B------:R0:W5:Y:S01]  /*0f20*/  LD.E R154, desc[UR36][R4.64] ;  /* 0x00000024049a7980 */ /* 0x000162000c101900 */
[----:B------:R-:W-:Y:S05]  /*0f30*/  BRA `(.L_x_12) ;  /* 0x0000000000247947 */ /* 0x000fea0003800000 */
.L_x_11:
[----:B------:R-:W-:Y:S02]  /*0f40*/  ULDC.64 UR4, c[0x0][0x588] ;  /* 0x0001620000047ab9 */ /* 0x000fe40000000a00 */
[----:B------:R-:W-:-:S04]  /*0f50*/  ISETP.NE.U32.AND P0, PT, RZ, UR4, PT ;  /* 0x00000004ff007c0c */ /* 0x000fc8000bf05070 */
[----:B------:R-:W-:-:S13]  /*0f60*/  ISETP.NE.AND.EX P0, PT, RZ, UR5, PT, P0 ;  /* 0x00000005ff007c0c */ /* 0x000fda000bf05300 */
[----:B------:R-:W-:Y:S05]  /*0f70*/  @!P0 BRA `(.L_x_13) ;  /* 0x00000000000c8947 */ /* 0x000fea0003800000 */
[----:B------:R-:W0:Y:S02]  /*0f80*/  LDC.64 R154, c[0x0][0x588] ;  /* 0x00016200ff9a7b82 */ /* 0x000e240000000a00 */
[----:B0-----:R1:W5:Y:S01]  /*0f90*/  LDG.E R154, desc[UR36][R154.64] ;  /* 0x000000249a9a7981 */ /* 0x001362000c1e1900 */
[----:B------:R-:W-:Y:S05]  /*0fa0*/  BRA `(.L_x_12) ;  /* 0x0000000000087947 */ /* 0x000fea0003800000 */
.L_x_13:
[----:B------:R-:W-:Y:S02]  /*0fb0*/  ULDC UR4, c[0x0][0x580] ;  /* 0x0001600000047ab9 */ /* 0x000fe40000000800 */
[----:B------:R-:W-:-:S07]  /*0fc0*/  IMAD.U32 R154, RZ, RZ, UR4 ;  /* 0x00000004ff9a7e24 */ /* 0x000fce000f8e00ff */
.L_x_12:
[----:B------:R-:W-:Y:S02]  /*0fd0*/  ULDC.64 UR4, c[0x0][0x5a0] ;  /* 0x0001680000047ab9 */ /* 0x000fe40000000a00 */
[----:B------:R-:W-:-:S04]  /*0fe0*/  ISETP.NE.U32.AND P0, PT, RZ, UR4, PT ;  /* 0x00000004ff007c0c */ /* 0x000fc8000bf05070 */
[----:B------:R-:W-:-:S13]  /*0ff0*/  ISETP.NE.AND.EX P0, PT, RZ, UR5, PT, P0 ;  /* 0x00000005ff007c0c */ /* 0x000fda000bf05300 */
[----:B------:R-:W-:Y:S05]  /*1000*/  @!P0 BRA `(.L_x_14) ;  /* 0x00000000001c8947 */ /* 0x000fea0003800000 */
[----:B0-----:R-:W0:Y:S02]  /*1010*/  LDC.64 R4, c[0x0][0x5a0] ;  /* 0x00016800ff047b82 */ /* 0x001e240000000a00 */
[----:B0-----:R-:W2:Y:S02]  /*1020*/  LDG.E.64 R4, desc[UR36][R4.64] ;  /* 0x0000002404047981 */ /* 0x001ea4000c1e1b00 */
[----:B--2---:R-:W-:-:S04]  /*1030*/  ISETP.NE.U32.AND P0, PT, R4, RZ, PT ;  /* 0x000000ff0400720c */ /* 0x004fc80003f05070 */
[----:B------:R-:W-:-:S13]  /*1040*/  ISETP.NE.AND.EX P0, PT, R5, RZ, PT, P0 ;  /* 0x000000ff0500720c */ /* 0x000fda0003f05300 */
[----:B------:R-:W-:Y:S05]  /*1050*/  @!P0 BRA `(.L_x_14) ;  /* 0x0000000000088947 */ /* 0x000fea0003800000 */
[----:B-1----:R0:W5:Y:S01]  /*1060*/  LD.E R155, desc[UR36][R4.64] ;  /* 0x00000024049b7980 */ /* 0x002162000c101900 */
[----:B------:R-:W-:Y:S05]  /*1070*/  BRA `(.L_x_15) ;  /* 0x0000000000247947 */ /* 0x000fea0003800000 */
.L_x_14:
[----:B------:R-:W-:Y:S02]  /*1080*/  ULDC.64 UR4, c[0x0][0x590] ;  /* 0x0001640000047ab9 */ /* 0x000fe40000000a00 */
[----:B------:R-:W-:-:S04]  /*1090*/  ISETP.NE.U32.AND P0, PT, RZ, UR4, PT ;  /* 0x00000004ff007c0c */ /* 0x000fc8000bf05070 */
[----:B------:R-:W-:-:S13]  /*10a0*/  ISETP.NE.AND.EX P0, PT, RZ, UR5, PT, P0 ;  /* 0x00000005ff007c0c */ /* 0x000fda000bf05300 */
[----:B------:R-:W-:Y:S05]  /*10b0*/  @!P0 BRA `(.L_x_16) ;  /* 0x00000000000c8947 */ /* 0x000fea0003800000 */
[----:B0-----:R-:W1:Y:S02]  /*10c0*/  LDC.64 R4, c[0x0][0x590] ;  /* 0x00016400ff047b82 */ /* 0x001e640000000a00 */
[----:B-1----:R1:W5:Y:S01]  /*10d0*/  LDG.E R155, desc[UR36][R4.64] ;  /* 0x00000024049b7981 */ /* 0x002362000c1e1900 */
[----:B------:R-:W-:Y:S05]  /*10e0*/  BRA `(.L_x_15) ;  /* 0x0000000000087947 */ /* 0x000fea0003800000 */
.L_x_16:
[----:B------:R-:W-:Y:S02]  /*10f0*/  ULDC UR4, c[0x0][0x584] ;  /* 0x0001610000047ab9 */ /* 0x000fe40000000800 */
[----:B-1----:R-:W-:-:S07]  /*1100*/  IMAD.U32 R155, RZ, RZ, UR4 ;  /* 0x00000004ff9b7e24 */ /* 0x002fce000f8e00ff */
.L_x_15:
[----:B------:R-:W-:-:S13]  /*1110*/  LOP3.LUT P0, RZ, R0, 0xff, RZ, 0xc0, !PT ;  /* 0x000000ff00ff7812 */ /* 0x000fda000780c0ff */
[----:B------:R-:W-:Y:S05]  /*1120*/  @!P0 EXIT ;  /* 0x000000000000894d */ /* 0x000fea0003800000 */
[----:B------:R-:W-:Y:S01]  /*1130*/  ULDC UR4, c[0x0][0x28c] ;  /* 0x0000a30000047ab9 */ /* 0x000fe20000000800 */
[----:B------:R-:W-:Y:S01]  /*1140*/  UMOV UR38, URZ ;  /* 0x0000003f00267c82 */ /* 0x000fe20008000000 */
[----:B------:R-:W-:Y:S01]  /*1150*/  UIADD3 UR4, UR4, 0x7f, URZ ;  /* 0x0000007f04047890 */ /* 0x000fe2000fffe03f */
[----:B------:R-:W-:-:S03]  /*1160*/  UMOV UR39, URZ ;  /* 0x0000003f00277c82 */ /* 0x000fc60008000000 */
[----:B------:R-:W-:-:S04]  /*1170*/  USHF.R.S32.HI UR5, URZ, 0x1f, UR4 ;  /* 0x0000001f3f057899 */ /* 0x000fc80008011404 */
[----:B------:R-:W-:-:S04]  /*1180*/  ULEA.HI UR5, UR5, UR4, URZ, 0x7 ;  /* 0x0000000405057291 */ /* 0x000fc8000f8f383f */
[----:B------:R-:W-:-:S12]  /*1190*/  USHF.R.S32.HI UR40, URZ, 0x7, UR5 ;  /* 0x000000073f287899 */ /* 0x000fd80008011405 */
.L_x_296:
[----:B------:R-:W-:Y:S01]  /*11a0*/  LOP3.LUT R0, R18, 0x80, RZ, 0xc0, !PT ;  /* 0x0000008012007812 */ /* 0x000fe200078ec0ff */
[----:B------:R-:W2:Y:S01]  /*11b0*/  S2UR UR7, SR_CgaCtaId ;  /* 0x00000000000779c3 */ /* 0x000ea20000008800 */
[----:B------:R-:W-:Y:S02]  /*11c0*/  UMOV UR6, 0x400 ;  /* 0x0000040000067882 */ /* 0x000fe40000000000 */
[----:B------:R-:W-:-:S06]  /*11d0*/  SHF.R.U32.HI R0, RZ, 0x7, R0 ;  /* 0x00000007ff007819 */ /* 0x000fcc0000011600 */
[----:B---3--:R-:W3:Y:S01]  /*11e0*/  SHFL.IDX PT, R0, R0, RZ, 0x1f ;  /* 0x00001fff00007589 */ /* 0x008ee200000e0000 */
[----:B--2---:R-:W-:Y:S01]  /*11f0*/  ULEA UR6, UR7, UR6, 0x18 ;  /* 0x0000000607067291 */ /* 0x004fe2000f8ec03f */
[----:B---3--:R-:W-:-:S13]  /*1200*/  R2UR UR4, R0 ;  /* 0x00000000000472ca */ /* 0x008fda00000e0000 */
[----:B------:R-:W-:-:S04]  /*1210*/  ULEA.HI UR5, UR4, UR4, URZ, 0x1 ;  /* 0x0000000404057291 */ /* 0x000fc8000f8f083f */
[----:B------:R-:W-:-:S04]  /*1220*/  ULOP3.LUT UR5, UR5, 0x7fffe, URZ, 0xc0, !UPT ;  /* 0x0007fffe05057892 */ /* 0x000fc8000f8ec03f */
[----:B------:R-:W-:-:S03]  /*1230*/  UIADD3 UR5, UR4, -UR5, URZ ;  /* 0x8000000504057290 */ /* 0x000fc6000fffe03f */
[----:B------:R-:W-:Y:S01]  /*1240*/  ULDC UR4, c[0x0][0x28c] ;  /* 0x0000a30000047ab9 */ /* 0x000fe20000000800 */
[----:B------:R-:W-:Y:S01]  /*1250*/  ULEA UR5, UR5, UR6, 0xd ;  /* 0x0000000605057291 */ /* 0x000fe2000f8e683f */
[----:B------:R-:W-:-:S03]  /*1260*/  ISETP.LT.AND P0, PT, RZ, UR4, PT ;  /* 0x00000004ff007c0c */ /* 0x000fc6000bf01270 */
[----:B------:R-:W-:-:S04]  /*1270*/  UIADD3 UR5, UR5, 0x100, URZ ;  /* 0x0000010005057890 */ /* 0x000fc8000fffe03f */
[----:B------:R-:W-:-:S04]  /*1280*/  USHF.R.U32.HI UR5, URZ, 0x4, UR5 ;  /* 0x000000043f057899 */ /* 0x000fc80008011605 */
[----:B------:R-:W-:-:S04]  /*1290*/  ULOP3.LUT UR5, UR5, 0x3fff, URZ, 0xc0, !UPT ;  /* 0x00003fff05057892 */ /* 0x000fc8000f8ec03f */
[----:B------:R-:W-:Y:S01]  /*12a0*/  ULOP3.LUT UR41, UR5, 0x10000, URZ, 0xfc, !UPT ;  /* 0x0001000005297892 */ /* 0x000fe2000f8efc3f */
[----:B0---4-:R-:W-:Y:S11]  /*12b0*/  @P0 BRA `(.L_x_17) ;  /* 0x0000000000400947 */ /* 0x011ff60003800000 */
[----:B------:R-:W-:Y:S01]  /*12c0*/  MOV R0, 0x0 ;  /* 0x0000000000007802 */ /* 0x000fe20000000f00 */
[----:B------:R-:W-:Y:S01]  /*12d0*/  ULDC.64 UR4, c[0x4][0x68] ;  /* 0x01001a0000047ab9 */ /* 0x000fe20000000a00 */
[----:B------:R-:W-:Y:S01]  /*12e0*/  ULDC.64 UR6, c[0x4][0x8] ;  /* 0x0100020000067ab9 */ /* 0x000fe20000000a00 */
[----:B01----:R-:W-:Y:S01]  /*12f0*/  IMAD.U32 R4, RZ, RZ, UR4 ;  /* 0x00000004ff047e24 */ /* 0x003fe2000f8e00ff */
[----:B------:R0:W1:Y:S01]  /*1300*/  LDC.64 R14, c[0x4][R0] ;  /* 0x01000000000e7b82 */ /* 0x0000620000000a00 */
[----:B------:R-:W-:Y:S01]  /*1310*/  IMAD.U32 R5, RZ, RZ, UR5 ;  /* 0x00000005ff057e24 */ /* 0x000fe2000f8e00ff */
[----:B------:R-:W-:Y:S01]  /*1320*/  ULDC.64 UR4, c[0x4][0x70] ;  /* 0x01001c0000047ab9 */ /* 0x000fe20000000a00 */
[----:B------:R-:W-:Y:S02]  /*1330*/  IMAD.U32 R10, RZ, RZ, UR6 ;  /* 0x00000006ff0a7e24 */ /* 0x000fe4000f8e00ff */
[----:B------:R-:W-:Y:S02]  /*1340*/  IMAD.U32 R6, RZ, RZ, UR4 ;  /* 0x00000004ff067e24 */ /* 0x000fe4000f8e00ff */
[----:B------:R-:W-:-:S02]  /*1350*/  IMAD.U32 R7, RZ, RZ, UR5 ;  /* 0x00000005ff077e24 */ /* 0x000fc4000f8e00ff */
[----:B------:R-:W-:Y:S02]  /*1360*/  IMAD.U32 R11, RZ, RZ, UR7 ;  /* 0x00000007ff0b7e24 */ /* 0x000fe4000f8e00ff */
[----:B------:R-:W-:Y:S02]  /*1370*/  IMAD.MOV.U32 R8, RZ, RZ, 0x1e1 ;  /* 0x000001e1ff087424 */ /* 0x000fe400078e00ff */
[----:B------:R-:W-:Y:S02]  /*1380*/  IMAD.MOV.U32 R12, RZ, RZ, 0x1 ;  /* 0x00000001ff0c7424 */ /* 0x000fe400078e00ff */
[----:B0-----:R-:W-:-:S07]  /*1390*/  IMAD.MOV.U32 R13, RZ, RZ, RZ ;  /* 0x000000ffff0d7224 */ /* 0x001fce00078e00ff */
[----:B------:R-:W-:-:S07]  /*13a0*/  LEPC R20, `(.L_x_17) ;  /* 0x000000001014794e */ /* 0x000fce0000000000 */
[----:B-1---5:R-:W-:Y:S05]  /*13b0*/  CALL.ABS.NOINC R14 ;  /* 0x000000000e007343 */ /* 0x022fea0003c00000 */
.L_x_17:
[----:B------:R-:W-:-:S04]  /*13c0*/  LOP3.LUT R0, R19, 0x1, RZ, 0xfc, !PT ;  /* 0x0000000113007812 */ /* 0x000fc800078efcff */
[----:B------:R-:W-:-:S13]  /*13d0*/  ISETP.NE.AND P0, PT, R0, 0x3, PT ;  /* 0x000000030000780c */ /* 0x000fda0003f05270 */
[----:B------:R-:W-:Y:S05]  /*13e0*/  @!P0 BRA `(.L_x_18) ;  /* 0x0000000000048947 */ /* 0x000fea0003800000 */
[----:B------:R-:W-:Y:S01]  /*13f0*/  BPT.TRAP 0x1 ;  /* 0x000000040000795c */ /* 0x000fe20000300000 */
.L_x_18:
[----:B------:R-:W2:Y:S01]  /*1400*/  S2UR UR5, SR_CgaCtaId ;  /* 0x00000000000579c3 */ /* 0x000ea20000008800 */
[----:B------:R-:W-:Y:S01]  /*1410*/  UMOV UR4, 0x400 ;  /* 0x0000040000047882 */ /* 0x000fe20000000000 */
[----:B------:R-:W-:Y:S02]  /*1420*/  IMAD.U32 R0, RZ, RZ, UR38 ;  /* 0x00000026ff007e24 */ /* 0x000fe4000f8e00ff */
[----:B------:R-:W-:-:S03]  /*1430*/  IMAD.U32 R3, RZ, RZ, UR39 ;  /* 0x00000027ff037e24 */ /* 0x000fc6000f8e00ff */
[----:B------:R-:W-:Y:S01]  /*1440*/  SHF.L.U32 R0, R0, 0x1f, RZ ;  /* 0x0000001f00007819 */ /* 0x000fe200000006ff */
[----:B--2---:R-:W-:-:S06]  /*1450*/  ULEA UR4, UR5, UR4, 0x18 ;  /* 0x0000000405047291 */ /* 0x004fcc000f8ec03f */
[----:B------:R-:W-:-:S04]  /*1460*/  IMAD.U32 R6, RZ, RZ, UR4 ;  /* 0x00000004ff067e24 */ /* 0x000fc8000f8e00ff */
[----:B------:R-:W-:-:S04]  /*1470*/  IMAD R3, R3, 0x8, R6 ;  /* 0x0000000803037824 */ /* 0x000fc800078e0206 */
[----:B------:R2:W3:Y:S01]  /*1480*/  SYNCS.PHASECHK.TRANS64.TRYWAIT P1, [R3+URZ], R0 ;  /* 0x00000000030075a7 */ /* 0x0004e2000802017f */
[----:B------:R-:W-:Y:S05]  /*1490*/  @!P0 BRA `(.L_x_19) ;  /* 0x0000000000048947 */ /* 0x000fea0003800000 */
[----:B------:R-:W-:Y:S01]  /*14a0*/  BPT.TRAP 0x1 ;  /* 0x000000040000795c */ /* 0x000fe20000300000 */
.L_x_19:
[----:B---3--:R-:W-:Y:S05]  /*14b0*/  @P1 BRA `(.L_x_20) ;  /* 0x0000000000081947 */ /* 0x008fea0003800000 */
[----:B------:R-:W3:Y:S02]  /*14c0*/  SYNCS.PHASECHK.TRANS64.TRYWAIT P1, [R3+URZ], R0 ;  /* 0x00000000030075a7 */ /* 0x000ee4000802017f */
[----:B---3--:R-:W-:Y:S05]  /*14d0*/  @!P1 BRA `(.L_x_21) ;  /* 0x0000008c00a49947 */ /* 0x008fea0003800000 */
.L_x_20:
[----:B------:R-:W-:-:S04]  /*14e0*/  UISETP.LT.AND UP0, UPT, UR40, 0x1, UPT ;  /* 0x000000012800788c */ /* 0x000fc8000bf01270 */
[----:B------:R-:W-:-:S06]  /*14f0*/  USEL UR4, UR40, 0x1, UP0 ;  /* 0x0000000128047887 */ /* 0x000fcc0008000000 */
[----:B--23--:R-:W-:Y:S01]  /*1500*/  IMAD.U32 R0, RZ, RZ, UR4 ;  /* 0x00000004ff007e24 */ /* 0x00cfe2000f8e00ff */
[----:B------:R-:W-:Y:S05]  /*1510*/  WARPSYNC.ALL ;  /* 0x0000000000007948 */ /* 0x000fea0003800000 */
[----:B------:R-:W-:-:S04]  /*1520*/  IADD3 R0, -R0, UR40, RZ ;  /* 0x0000002800007c10 */ /* 0x000fc8000fffe1ff */
[----:B------:R-:W-:Y:S02]  /*1530*/  ISETP.GE.AND P1, PT, R0, 0x1, PT ;  /* 0x000000010000780c */ /* 0x000fe40003f26270 */
[----:B------:R-:W-:Y:S01]  /*1540*/  R2UR UR4, R6 ;  /* 0x00000000060472ca */ /* 0x000fe200000e0000 */
[----:B------:R-:W-:Y:S01]  /*1550*/  ULEA UR5, UR39, UR41, 0xb ;  /* 0x0000002927057291 */ /* 0x000fe2000f8e583f */
[----:B------:R-:W-:Y:S01]  /*1560*/  WARPGROUP.ARRIVE ;  /* 0x00000000000079c5 */ /* 0x000fe20000000000 */
[----:B------:R-:W-:Y:S01]  /*1570*/  UMOV UR9, 0x40000040 ;  /* 0x4000004000097882 */ /* 0x000fe20000000000 */
[----:B------:R-:W-:-:S04]  /*1580*/  UMOV UR11, 0x40000040 ;  /* 0x40000040000b7882 */ /* 0x000fc80000000000 */
[----:B------:R-:W-:-:S05]  /*1590*/  UMOV UR8, UR5 ;  /* 0x0000000500087c82 */ /* 0x000fca0008000000 */
[----:B------:R-:W-:-:S04]  /*15a0*/  UIADD3 UR4, UR4, 0x28100, URZ ;  /* 0x0002810004047890 */ /* 0x000fc8000fffe03f */
[----:B------:R-:W-:-:S04]  /*15b0*/  USHF.R.U32.HI UR4, URZ, 0x4, UR4 ;  /* 0x000000043f047899 */ /* 0x000fc80008011604 */
[----:B------:R-:W-:-:S04]  /*15c0*/  ULOP3.LUT UR4, UR4, 0x3fff, URZ, 0xc0, !UPT ;  /* 0x00003fff04047892 */ /* 0x000fc8000f8ec03f */
[----:B------:R-:W-:-:S04]  /*15d0*/  ULOP3.LUT UR4, UR4, 0x10000, URZ, 0xfc, !UPT ;  /* 0x0001000004047892 */ /* 0x000fc8000f8efc3f */
[----:B------:R-:W-:-:S07]  /*15e0*/  ULEA UR6, UR39, UR4, 0xa ;  /* 0x0000000427067291 */ /* 0x000fce000f8e503f */
[----:B------:R-:W-:Y:S02]  /*15f0*/  UMOV UR10, UR6 ;  /* 0x00000006000a7c82 */ /* 0x000fe40008000000 */
[----:B------:R-:W-:Y:S01]  /*1600*/  IGMMA.64x128x32.S8.S8 R88, gdesc[UR8], RZ, !UPT, gsb0 ;  /* 0x03600000085879f1 */ /* 0x000fe2000c0410ff */
[----:B------:R-:W-:Y:S01]  /*1610*/  UIADD3 UR8, UR5, 0x400, URZ ;  /* 0x0000040005087890 */ /* 0x000fe2000fffe03f */
[----:B------:R-:W-:Y:S01]  /*1620*/  UMOV UR9, 0x40000040 ;  /* 0x4000004000097882 */ /* 0x000fe20000000000 */
[----:B------:R-:W-:Y:S02]  /*1630*/  WARPGROUP.DEPBAR.LE gsb0, 0x0 ;  /* 0x00008000000079c5 */ /* 0x000fe40000010000 */
[----:B------:R-:W-:-:S06]  /*1640*/  WARPGROUP.ARRIVE ;  /* 0x00000000000079c5 */ /* 0x000fcc0000000000 */
[----:B------:R-:W-:Y:S01]  /*1650*/  IGMMA.64x128x32.S8.S8 R24, gdesc[UR8], RZ, !UPT, gsb0 ;  /* 0x03600000081879f1 */ /* 0x000fe2000c0410ff */
[----:B------:R-:W-:Y:S02]  /*1660*/  UIADD3 UR8, UR5, 0x2, URZ ;  /* 0x0000000205087890 */ /* 0x000fe4000fffe03f */
[----:B------:R-:W-:Y:S01]  /*1670*/  UIADD3 UR10, UR6, 0x2, URZ ;  /* 0x00000002060a7890 */ /* 0x000fe2000fffe03f */
[----:B------:R-:W-:Y:S01]  /*1680*/  UMOV UR9, 0x40000040 ;  /* 0x4000004000097882 */ /* 0x000fe20000000000 */
[----:B------:R-:W-:Y:S01]  /*1690*/  UMOV UR11, 0x40000040 ;  /* 0x40000040000b7882 */ /* 0x000fe20000000000 */
[----:B------:R-:W-:Y:S02]  /*16a0*/  WARPGROUP.DEPBAR.LE gsb0, 0x0 ;  /* 0x00008000000079c5 */ /* 0x000fe40000010000 */
[----:B------:R-:W-:-:S06]  /*16b0*/  WARPGROUP.ARRIVE ;  /* 0x00000000000079c5 */ /* 0x000fcc0000000000 */
[----:B------:R-:W-:Y:S01]  /*16c0*/  IGMMA.64x128x32.S8.S8 R88, gdesc[UR8], R88, gsb0 ;  /* 0x03600000085879f1 */ /* 0x000fe20008041058 */
[----:B------:R-:W-:Y:S01]  /*16d0*/  UIADD3 UR8, UR5, 0x402, URZ ;  /* 0x0000040205087890 */ /* 0x000fe2000fffe03f */
[----:B------:R-:W-:Y:S01]  /*16e0*/  UMOV UR9, 0x40000040 ;  /* 0x4000004000097882 */ /* 0x000fe20000000000 */
[----:B------:R-:W-:Y:S02]  /*16f0*/  WARPGROUP.DEPBAR.LE gsb0, 0x0 ;  /* 0x00008000000079c5 */ /* 0x000fe40000010000 */
[----:B------:R-:W-:-:S06]  /*1700*/  WARPGROUP.ARRIVE ;  /* 0x00000000000079c5 */ /* 0x000fcc0000000000 */
[----:B------:R-:W-:Y:S01]  /*1710*/  IGMMA.64x128x32.S8.S8 R24, gdesc[UR8], R24, gsb0 ;  /* 0x03600000081879f1 */ /* 0x000fe20008041018 */
        /* <DEDUP_REMOVED lines=23> */
[----:B------:R-:W-:Y:S03]  /*1890*/  IGMMA.64x128x32.S8.S8 R24, gdesc[UR8], R24, gsb0 ;  /* 0x03600000081879f1 */ /* 0x000fe60008041018 */
[----:B------:R-:W-:Y:S02]  /*18a0*/  WARPGROUP.DEPBAR.LE gsb0, 0x0 ;  /* 0x00008000000079c5 */ /* 0x000fe40000010000 */
[----:B------:R-:W-:Y:S05]  /*18b0*/  @!P1 BRA `(.L_x_22) ;  /* 0x0000000400749947 */ /* 0x000fea0003800000 */
[----:B------:R-:W-:Y:S02]  /*18c0*/  UIADD3 UR5, UR39, 0x1, URZ ;  /* 0x0000000127057890 */ /* 0x000fe4000fffe03f */
[----:B------:R-:W-:Y:S02]  /*18d0*/  IMAD.U32 R3, RZ, RZ, UR39 ;  /* 0x00000027ff037e24 */ /* 0x000fe4000f8e00ff */
[----:B------:R-:W-:-:S04]  /*18e0*/  UISETP.NE.AND UP0, UPT, UR5, 0x5, UPT ;  /* 0x000000050500788c */ /* 0x000fc8000bf05270 */
[----:B------:R-:W-:Y:S02]  /*18f0*/  USEL UR6, URZ, 0x1, UP0 ;  /* 0x000000013f067887 */ /* 0x000fe40008000000 */
[----:B------:R-:W-:Y:S02]  /*1900*/  USEL UR5, UR5, URZ, UP0 ;  /* 0x0000003f05057287 */ /* 0x000fe40008000000 */
[----:B------:R-:W-:-:S06]  /*1910*/  ULOP3.LUT UR6, UR38, UR6, URZ, 0x3c, !UPT ;  /* 0x0000000626067292 */ /* 0x000fcc000f8e3c3f */
[----:B------:R-:W-:-:S07]  /*1920*/  IMAD.U32 R7, RZ, RZ, UR6 ;  /* 0x00000006ff077e24 */ /* 0x000fce000f8e00ff */
.L_x_29:
[----:B------:R-:W-:Y:S05]  /*1930*/  @!P0 BRA `(.L_x_23) ;  /* 0x0000000000048947 */ /* 0x000fea0003800000 */
[----:B------:R-:W-:Y:S01]  /*1940*/  BPT.TRAP 0x1 ;  /* 0x000000040000795c */ /* 0x000fe20000300000 */
.L_x_23:
[----:B------:R-:W2:Y:S01]  /*1950*/  S2UR UR7, SR_CgaCtaId ;  /* 0x00000000000779c3 */ /* 0x000ea20000008800 */
[----:B------:R-:W-:Y:S01]  /*1960*/  UMOV UR6, 0x400 ;  /* 0x0000040000067882 */ /* 0x000fe20000000000 */
[----:B01----:R-:W-:Y:S01]  /*1970*/  IMAD.U32 R5, RZ, RZ, UR5 ;  /* 0x00000005ff057e24 */ /* 0x003fe2000f8e00ff */
[----:B------:R-:W-:Y:S01]  /*1980*/  SHF.L.U32 R4, R7, 0x1f, RZ ;  /* 0x0000001f07047819 */ /* 0x000fe200000006ff */
[----:B--2---:R-:W-:-:S06]  /*1990*/  ULEA UR6, UR7, UR6, 0x18 ;  /* 0x0000000607067291 */ /* 0x004fcc000f8ec03f */
[----:B------:R-:W-:-:S04]  /*19a0*/  IMAD.U32 R6, RZ, RZ, UR6 ;  /* 0x00000006ff067e24 */ /* 0x000fc8000f8e00ff */
[----:B------:R-:W-:-:S04]  /*19b0*/  IMAD R5, R5, 0x8, R6 ;  /* 0x0000000805057824 */ /* 0x000fc800078e0206 */
[----:B------:R0:W1:Y:S01]  /*19c0*/  SYNCS.PHASECHK.TRANS64.TRYWAIT P1, [R5+URZ], R4 ;  /* 0x00000004050075a7 */ /* 0x000062000802017f */
[----:B------:R-:W-:Y:S05]  /*19d0*/  @!P0 BRA `(.L_x_24) ;  /* 0x0000000000048947 */ /* 0x000fea0003800000 */
[----:B------:R-:W-:Y:S01]  /*19e0*/  BPT.TRAP 0x1 ;  /* 0x000000040000795c */ /* 0x000fe20000300000 */
.L_x_24:
[----:B-1----:R-:W-:Y:S05]  /*19f0*/  @P1 BRA `(.L_x_25) ;  /* 0x0000000000081947 */ /* 0x002fea0003800000 */
[----:B------:R-:W1:Y:S02]  /*1a00*/  SYNCS.PHASECHK.TRANS64.TRYWAIT P1, [R5+URZ], R4 ;  /* 0x00000004050075a7 */ /* 0x000e64000802017f */
[----:B-1----:R-:W-:Y:S05]  /*1a10*/  @!P1 BRA `(.L_x_26) ;  /* 0x0000008800689947 */ /* 0x002fea0003800000 */
.L_x_25:
[----:B------:R-:W-:Y:S01]  /*1a20*/  ULEA UR6, UR5, UR41, 0xb ;  /* 0x0000002905067291 */ /* 0x000fe2000f8e583f */
[----:B------:R-:W-:Y:S01]  /*1a30*/  WARPGROUP.ARRIVE ;  /* 0x00000000000079c5 */ /* 0x000fe20000000000 */
[----:B------:R-:W-:Y:S01]  /*1a40*/  ULEA UR7, UR5, UR4, 0xa ;  /* 0x0000000405077291 */ /* 0x000fe2000f8e503f */
[----:B------:R-:W-:Y:S01]  /*1a50*/  UMOV UR9, 0x40000040 ;  /* 0x4000004000097882 */ /* 0x000fe20000000000 */
[----:B------:R-:W-:-:S03]  /*1a60*/  UMOV UR11, 0x40000040 ;  /* 0x40000040000b7882 */ /* 0x000fc60000000000 */
[----:B------:R-:W-:Y:S02]  /*1a70*/  UMOV UR8, UR6 ;  /* 0x0000000600087c82 */ /* 0x000fe40008000000 */
[----:B------:R-:W-:Y:S02]  /*1a80*/  UMOV UR10, UR7 ;  /* 0x00000007000a7c82 */ /* 0x000fe40008000000 */
        /* <DEDUP_REMOVED lines=44> */
[----:B------:R-:W-:Y:S01]  /*1d50*/  BPT.TRAP 0x1 ;  /* 0x000000040000795c */ /* 0x000fe20000300000 */
.L_x_27:
[----:B------:R-:W-:-:S13]  /*1d60*/  ISETP.NE.AND P1, PT, R157, RZ, PT ;  /* 0x000000ff9d00720c */ /* 0x000fda0003f25270 */
[----:B01----:R-:W-:-:S04]  /*1d70*/  @P1 IMAD R4, R3, 0x8, R6 ;  /* 0x0000000803041824 */ /* 0x003fc800078e0206 */
[----:B------:R-:W-:-:S05]  /*1d80*/  @P1 VIADD R4, R4, 0x28 ;  /* 0x0000002804041836 */ /* 0x000fca0000000000 */
[----:B------:R-:W-:-:S04]  /*1d90*/  @P1 PRMT R4, R23, 0x654, R4 ;  /* 0x0000065417041816 */ /* 0x000fc80000000004 */
[----:B------:R0:W-:Y:S01]  /*1da0*/  @P1 SYNCS.ARRIVE.TRANS64.RED.A1T0 RZ, [R4+URZ], RZ ;  /* 0x000000ff04ff19a7 */ /* 0x0001e2000810043f */
[----:B------:R-:W-:-:S13]  /*1db0*/  ISETP.GT.U32.AND P1, PT, R19, 0x1, PT ;  /* 0x000000011300780c */ /* 0x000fda0003f24070 */
[----:B0-----:R-:W-:Y:S05]  /*1dc0*/  @P1 BRA `(.L_x_28) ;  /* 0x0000000000041947 */ /* 0x001fea0003800000 */
[----:B------:R-:W-:Y:S01]  /*1dd0*/  BPT.TRAP 0x1 ;  /* 0x000000040000795c */ /* 0x000fe20000300000 */
.L_x_28:
[----:B------:R-:W-:Y:S01]  /*1de0*/  UIADD3 UR5, UR5, 0x1, URZ ;  /* 0x0000000105057890 */ /* 0x000fe2000fffe03f */
[C---:B------:R-:W-:Y:S01]  /*1df0*/  ISETP.GT.AND P2, PT, R0.reuse, 0x1, PT ;  /* 0x000000010000780c */ /* 0x040fe20003f44270 */
[----:B------:R-:W-:Y:S02]  /*1e00*/  VIADD R3, R3, 0x1 ;  /* 0x0000000103037836 */ /* 0x000fe40000000000 */
[----:B------:R-:W-:Y:S01]  /*1e10*/  UISETP.NE.AND UP0, UPT, UR5, 0x5, UPT ;  /* 0x000000050500788c */ /* 0x000fe2000bf05270 */
[----:B------:R-:W-:Y:S02]  /*1e20*/  VIADD R0, R0, 0xffffffff ;  /* 0xffffffff00007836 */ /* 0x000fe40000000000 */
[C---:B------:R-:W-:Y:S01]  /*1e30*/  ISETP.NE.AND P1, PT, R3.reuse, 0x5, PT ;  /* 0x000000050300780c */ /* 0x040fe20003f25270 */
[----:B------:R-:W-:Y:S02]  /*1e40*/  USEL UR6, URZ, 0x1, UP0 ;  /* 0x000000013f067887 */ /* 0x000fe40008000000 */
[----:B------:R-:W-:Y:S01]  /*1e50*/  USEL UR5, UR5, URZ, UP0 ;  /* 0x0000003f05057287 */ /* 0x000fe20008000000 */
[----:B------:R-:W-:-:S03]  /*1e60*/  SEL R3, R3, RZ, P1 ;  /* 0x000000ff03037207 */ /* 0x000fc60000800000 */
[----:B------:R-:W-:Y:S01]  /*1e70*/  LOP3.LUT R7, R7, UR6, RZ, 0x3c, !PT ;  /* 0x0000000607077c12 */ /* 0x000fe2000f8e3cff */
[----:B------:R-:W-:Y:S07]  /*1e80*/  @P2 BRA `(.L_x_29) ;  /* 0xfffffff800a82947 */ /* 0x000fee000383ffff */
.L_x_22:
[----:B------:R-:W2:Y:S02]  /*1e90*/  LDC R0, c[0x0][0x28c] ;  /* 0x0000a300ff007b82 */ /* 0x000ea40000000800 */
[----:B--2---:R-:W-:-:S13]  /*1ea0*/  ISETP.GE.AND P1, PT, R0, 0x1, PT ;  /* 0x000000010000780c */ /* 0x004fda0003f26270 */
[----:B------:R-:W-:Y:S05]  /*1eb0*/  @!P1 BRA `(.L_x_30) ;  /* 0x0000000000509947 */ /* 0x000fea0003800000 */
[----:B------:R-:W-:Y:S05]  /*1ec0*/  @!P0 BRA `(.L_x_31) ;  /* 0x0000000000048947 */ /* 0x000fea0003800000 */
[----:B------:R-:W-:Y:S01]  /*1ed0*/  BPT.TRAP 0x1 ;  /* 0x000000040000795c */ /* 0x000fe20000300000 */
.L_x_31:
[----:B------:R-:W-:Y:S01]  /*1ee0*/  ISETP.NE.AND P1, PT, R157, RZ, PT ;  /* 0x000000ff9d00720c */ /* 0x000fe20003f25270 */
[----:B------:R-:W-:Y:S01]  /*1ef0*/  BSSY B0, `(.L_x_32) ;  /* 0x000000e000007945 */ /* 0x000fe20003800000 */
[----:B------:R-:W-:-:S11]  /*1f00*/  ISETP.GT.U32.AND P0, PT, R19, 0x1, PT ;  /* 0x000000011300780c */ /* 0x000fd60003f04070 */
[----:B------:R-:W-:Y:S05]  /*1f10*/  @!P1 BRA `(.L_x_33) ;  /* 0x00000000002c9947 */ /* 0x000fea0003800000 */
[----:B------:R-:W-:-:S04]  /*1f20*/  UISETP.LT.AND UP0, UPT, UR40, 0x1, UPT ;  /* 0x000000012800788c */ /* 0x000fc8000bf01270 */
[----:B------:R-:W-:-:S04]  /*1f30*/  USEL UR6, UR40, 0x1, UP0 ;  /* 0x0000000128067887 */ /* 0x000fc80008000000 */
[----:B------:R-:W-:-:S04]  /*1f40*/  UIADD3 UR6, UR39, UR40, -UR6 ;  /* 0x0000002827067290 */ /* 0x000fc8000fffe806 */
[----:B------:R-:W-:-:S04]  /*1f50*/  UIMAD.WIDE.U32 UR4, UR6, -0x33333333, URZ ;  /* 0xcccccccd060478a5 */ /* 0x000fc8000f8e003f */
[----:B------:R-:W-:-:S04]  /*1f60*/  USHF.R.U32.HI UR4, URZ, 0x2, UR5 ;  /* 0x000000023f047899 */ /* 0x000fc80008011605 */
[----:B------:R-:W-:-:S06]  /*1f70*/  UIMAD UR6, UR4, -0x5, UR6 ;  /* 0xfffffffb040678a4 */ /* 0x000fcc000f8e0206 */
[----:B------:R-:W-:-:S04]  /*1f80*/  IMAD.U32 R3, RZ, RZ, UR6 ;  /* 0x00000006ff037e24 */ /* 0x000fc8000f8e00ff */
[----:B------:R-:W-:-:S04]  /*1f90*/  IMAD R0, R3, 0x8, R6 ;  /* 0x0000000803007824 */ /* 0x000fc800078e0206 */
[----:B------:R-:W-:-:S05]  /*1fa0*/  VIADD R0, R0, 0x28 ;  /* 0x0000002800007836 */ /* 0x000fca0000000000 */
[----:B------:R-:W-:-:S04]  /*1fb0*/  PRMT R0, R23, 0x654, R0 ;  /* 0x0000065417007816 */ /* 0x000fc80000000000 */
[----:B------:R2:W-:Y:S03]  /*1fc0*/  SYNCS.ARRIVE.TRANS64.RED.A1T0 RZ, [R0+URZ], RZ ;  /* 0x000000ff00ff79a7 */ /* 0x0005e6000810043f */
.L_x_33:
[----:B------:R-:W-:Y:S05]  /*1fd0*/  BSYNC B0 ;  /* 0x0000000000007941 */ /* 0x000fea0003800000 */
.L_x_32:
[----:B------:R-:W-:Y:S05]  /*1fe0*/  @P0 BRA `(.L_x_30) ;  /* 0x0000000000040947 */ /* 0x000fea0003800000 */
[----:B------:R-:W-:Y:S01]  /*1ff0*/  BPT.TRAP 0x1 ;  /* 0x000000040000795c */ /* 0x000fe20000300000 */
.L_x_30:
[----:B------:R-:W3:Y:S01]  /*2000*/  LDC R6, c[0x0][0x288] ;  /* 0x0000a200ff067b82 */ /* 0x000ee20000000800 */
[--C-:B--2---:R-:W-:Y:S01]  /*2010*/  SHF.R.U32.HI R0, RZ, 0x2, R18.reuse ;  /* 0x00000002ff007819 */ /* 0x104fe20000011612 */
[----:B------:R-:W-:Y:S01]  /*2020*/  IMAD.SHL.U32 R9, R152, 0x80, RZ ;  /* 0x0000008098097824 */ /* 0x000fe200078e00ff */
[----:B01----:R-:W-:Y:S01]  /*2030*/  SHF.R.U32.HI R5, RZ, 0x7, R18 ;  /* 0x00000007ff057819 */ /* 0x003fe20000011612 */
[----:B------:R-:W-:Y:S01]  /*2040*/  UIADD3 UR39, UR40, UR39, URZ ;  /* 0x0000002728277290 */ /* 0x000fe2000fffe03f */
[C---:B------:R-:W-:Y:S01]  /*2050*/  LOP3.LUT R4, R18.reuse, 0x60, RZ, 0xc0, !PT ;  /* 0x0000006012047812 */ /* 0x040fe200078ec0ff */
[----:B------:R-:W-:Y:S01]  /*2060*/  IMAD.SHL.U32 R20, R18, 0x2, RZ ;  /* 0x0000000212147824 */ /* 0x000fe200078e00ff */
[----:B------:R-:W-:Y:S01]  /*2070*/  LOP3.LUT R3, R0, 0x7, RZ, 0xc0, !PT ;  /* 0x0000000700037812 */ /* 0x000fe200078ec0ff */
[----:B------:R-:W-:Y:S01]  /*2080*/  UISETP.GT.U32.AND UP0, UPT, UR39, 0x4, UPT ;  /* 0x000000042700788c */ /* 0x000fe2000bf04070 */
[----:B------:R-:W-:Y:S01]  /*2090*/  LOP3.LUT R0, R5, 0x1, RZ, 0xc0, !PT ;  /* 0x0000000105007812 */ /* 0x000fe200078ec0ff */
[----:B------:R-:W-:Y:S01]  /*20a0*/  ULDC UR7, c[0x0][0x284] ;  /* 0x0000a10000077ab9 */ /* 0x000fe20000000800 */
[----:B------:R-:W-:Y:S01]  /*20b0*/  SHF.R.U32.HI R8, RZ, 0x1, R4 ;  /* 0x00000001ff087819 */ /* 0x000fe20000011604 */
[----:B------:R-:W-:Y:S01]  /*20c0*/  UISETP.LT.U32.AND UP0, UPT, UR40, 0x5, UP0 ;  /* 0x000000052800788c */ /* 0x000fe20008701070 */
[----:B------:R-:W-:Y:S01]  /*20d0*/  SHF.R.S32.HI R152, RZ, 0x1f, R22 ;  /* 0x0000001fff987819 */ /* 0x000fe20000011416 */
[----:B------:R-:W-:Y:S01]  /*20e0*/  IMAD.SHL.U32 R10, R0, 0x40, RZ ;  /* 0x00000040000a7824 */ /* 0x000fe200078e00ff */
[--C-:B------:R-:W-:Y:S01]  /*20f0*/  IADD3 R5, RZ, -R8, -R3.reuse ;  /* 0x80000008ff057210 */ /* 0x100fe20007ffe803 */
[----:B------:R-:W-:Y:S01]  /*2100*/  UISETP.GE.U32.AND UP1, UPT, UR40, 0x5, UPT ;  /* 0x000000052800788c */ /* 0x000fe2000bf26070 */
[----:B------:R-:W-:Y:S01]  /*2110*/  LOP3.LUT R20, R9, 0x6, R20, 0xf8, !PT ;  /* 0x0000000609147812 */ /* 0x000fe200078ef814 */
[----:B------:R-:W-:Y:S01]  /*2120*/  ULDC.64 UR8, c[0x0][0x5d0] ;  /* 0x0001740000087ab9 */ /* 0x000fe20000000a00 */
[----:B------:R-:W-:Y:S01]  /*2130*/  LOP3.LUT R165, R10, 0x40, R3, 0xe2, !PT ;  /* 0x000000400aa57812 */ /* 0x000fe200078ee203 */
[----:B------:R-:W-:Y:S01]  /*2140*/  IMAD R3, R0, -0x40, R5 ;  /* 0xffffffc000037824 */ /* 0x000fe200078e0205 */
[----:B------:R-:W-:Y:S01]  /*2150*/  LOP3.LUT R4, R18, 0x3, RZ, 0xc0, !PT ;  /* 0x0000000312047812 */ /* 0x000fe200078ec0ff */
[----:B------:R-:W-:Y:S01]  /*2160*/  IMAD.SHL.U32 R0, R153, 0x100, RZ ;  /* 0x0000010099007824 */ /* 0x000fe200078e00ff */
[----:B------:R-:W-:Y:S01]  /*2170*/  UIMAD.WIDE.U32 UR4, UR39, -0x33333333, URZ ;  /* 0xcccccccd270478a5 */ /* 0x000fe2000f8e003f */
[----:B---3--:R-:W-:Y:S01]  /*2180*/  ISETP.GE.AND P0, PT, R9, R6, PT ;  /* 0x000000060900720c */ /* 0x008fe20003f06270 */
[----:B------:R-:W-:Y:S01]  /*2190*/  USEL UR6, URZ, 0x1, !UP0 ;  /* 0x000000013f067887 */ /* 0x000fe2000c000000 */
[----:B------:R-:W-:Y:S01]  /*21a0*/  IMAD R7, R152, UR8, RZ ;  /* 0x0000000898077c24 */ /* 0x000fe2000f8e02ff */
[----:B------:R-:W-:Y:S01]  /*21b0*/  SHF.R.S32.HI R21, RZ, 0x1f, R20 ;  /* 0x0000001fff157819 */ /* 0x000fe20000011414 */
[----:B------:R-:W-:Y:S01]  /*21c0*/  USHF.R.U32.HI UR4, URZ, 0x2, UR5 ;  /* 0x000000023f047899 */ /* 0x000fe20008011605 */
[----:B------:R-:W-:Y:S01]  /*21d0*/  ISETP.GE.OR P0, PT, R0, UR7, P0 ;  /* 0x0000000700007c0c */ /* 0x000fe20008706670 */
[----:B------:R-:W-:Y:S01]  /*21e0*/  ULOP3.LUT UR38, UR38, UR6, URZ, 0x3c, !UPT ;  /* 0x0000000626267292 */ /* 0x000fe2000f8e3c3f */
[----:B------:R-:W-:Y:S01]  /*21f0*/  IMAD R164, R4, -0x2, R6 ;  /* 0xfffffffe04a47824 */ /* 0x000fe200078e0206 */
[----:B------:R-:W-:Y:S01]  /*2200*/  UIMAD UR39, UR4, -0x5, UR39 ;  /* 0xfffffffb042778a4 */ /* 0x000fe2000f8e0227 */
[----:B------:R-:W-:Y:S01]  /*2210*/  IMAD.WIDE R4, R153, 0x100, RZ ;  /* 0x0000010099047825 */ /* 0x000fe200078e02ff */
[----:B------:R-:W-:Y:S01]  /*2220*/  @UP1 ULOP3.LUT UR38, UR38, 0x1, UR4, 0x78, !UPT ;  /* 0x0000000126261892 */ /* 0x000fe2000f8e7804 */
[----:B------:R-:W-:-:S02]  /*2230*/  IADD3 R3, -R0, UR7, R3 ;  /* 0x0000000700037c10 */ /* 0x000fc4000fffe103 */
[----:B------:R-:W-:Y:S01]  /*2240*/  IMAD R11, R22, UR9, R7 ;  /* 0x00000009160b7c24 */ /* 0x000fe2000f8e0207 */
[----:B------:R-:W-:Y:S01]  /*2250*/  LOP3.LUT R165, R4, R165, R8, 0xfe, !PT ;  /* 0x000000a504a57212 */ /* 0x000fe200078efe08 */
[----:B------:R-:W-:-:S04]  /*2260*/  IMAD.WIDE.U32 R6, R22, UR8, R20 ;  /* 0x0000000816067c25 */ /* 0x000fc8000f8e0014 */
[----:B------:R-:W-:Y:S02]  /*2270*/  IMAD.IADD R7, R7, 0x1, R11 ;  /* 0x0000000107077824 */ /* 0x000fe400078e020b */
[----:B------:R-:W-:Y:S02]  /*2280*/  IMAD.IADD R164, R164, 0x1, -R9 ;  /* 0x00000001a4a47824 */ /* 0x000fe400078e0a09 */
[----:B------:R-:W-:Y:S01]  /*2290*/  IMAD.MOV.U32 R0, RZ, RZ, -0x1 ;  /* 0xffffffffff007424 */ /* 0x000fe200078e00ff */
[----:B------:R-:W-:Y:S06]  /*22a0*/  @P0 BRA `(.L_x_34) ;  /* 0x0000006000f40947 */ /* 0x000fec0003800000 */
[----:B------:R-:W0:Y:S01]  /*22b0*/  LDC.64 R14, c[0x0][0x5c8] ;  /* 0x00017200ff0e7b82 */ /* 0x000e220000000a00 */
[----:B------:R-:W-:Y:S01]  /*22c0*/  ULDC.64 UR4, c[0x0][0x5c0] ;  /* 0x0001700000047ab9 */ /* 0x000fe20000000a00 */
[----:B------:R-:W-:Y:S01]  /*22d0*/  BSSY B0, `(.L_x_34) ;  /* 0x000063a000007945 */ /* 0x000fe20003800000 */
[-C--:B0-----:R-:W-:Y:S01]  /*22e0*/  IMAD R8, R5, R14.reuse, RZ ;  /* 0x0000000e05087224 */ /* 0x081fe200078e02ff */
[----:B------:R-:W-:Y:S01]  /*22f0*/  SHF.L.U64.HI R11, R14, 0x3, R15 ;  /* 0x000000030e0b7819 */ /* 0x000fe2000001020f */
[----:B------:R-:W-:-:S04]  /*2300*/  IMAD.WIDE.U32 R6, R165, R14, R6 ;  /* 0x0000000ea5067225 */ /* 0x000fc800078e0006 */
[----:B------:R-:W-:Y:S01]  /*2310*/  IMAD R9, R165, R15, R8 ;  /* 0x0000000fa5097224 */ /* 0x000fe200078e0208 */
[----:B------:R-:W-:-:S03]  /*2320*/  IADD3 R158, P0, R6, UR4, RZ ;  /* 0x00000004069e7c10 */ /* 0x000fc6000ff1e0ff */
[----:B------:R-:W-:Y:S01]  /*2330*/  IMAD.IADD R7, R7, 0x1, R9 ;  /* 0x0000000107077824 */ /* 0x000fe200078e0209 */
[C---:B------:R-:W-:Y:S01]  /*2340*/  LEA R6, P2, R14.reuse, R158, 0x7 ;  /* 0x0000009e0e067211 */ /* 0x040fe200078438ff */
[----:B------:R-:W-:-:S03]  /*2350*/  IMAD.SHL.U32 R9, R14, 0x8, RZ ;  /* 0x000000080e097824 */ /* 0x000fc600078e00ff */
[----:B------:R-:W-:Y:S02]  /*2360*/  IADD3.X R159, R7, UR5, RZ, P0, !PT ;  /* 0x00000005079f7c10 */ /* 0x000fe400087fe4ff */
[----:B-----5:R-:W-:Y:S02]  /*2370*/  ISETP.NE.AND P0, PT, R155, RZ, PT ;  /* 0x000000ff9b00720c */ /* 0x020fe40003f05270 */
[----:B------:R-:W-:Y:S02]  /*2380*/  LEA.HI.X R7, R14, R159, R15, 0x7, P2 ;  /* 0x0000009f0e077211 */ /* 0x000fe400010f3c0f */
[C---:B------:R-:W-:Y:S02]  /*2390*/  IADD3 R12, P1, R9.reuse, R158, RZ ;  /* 0x0000009e090c7210 */ /* 0x040fe40007f3e0ff */
[----:B------:R-:W-:-:S03]  /*23a0*/  IADD3 R8, P2, R9, R6, RZ ;  /* 0x0000000609087210 */ /* 0x000fc60007f5e0ff */
[C---:B------:R-:W-:Y:S02]  /*23b0*/  IMAD.X R13, R11.reuse, 0x1, R159, P1 ;  /* 0x000000010b0d7824 */ /* 0x040fe400008e069f */
[----:B------:R-:W-:Y:S02]  /*23c0*/  IMAD.X R9, R11, 0x1, R7, P2 ;  /* 0x000000010b097824 */ /* 0x000fe400010e0607 */
[----:B------:R-:W-:Y:S06]  /*23d0*/  @!P0 BRA `(.L_x_35) ;  /* 0x0000004800948947 */ /* 0x000fec0003800000 */
[----:B------:R-:W0:Y:S01]  /*23e0*/  LDC.64 R14, c[0x0][0x5b0] ;  /* 0x00016c00ff0e7b82 */ /* 0x000e220000000a00 */
[----:B------:R-:W-:Y:S01]  /*23f0*/  ULDC.64 UR4, c[0x0][0x5b8] ;  /* 0x00016e0000047ab9 */ /* 0x000fe20000000a00 */
[----:B------:R-:W-:Y:S01]  /*2400*/  ISETP.GE.AND P1, PT, R3, 0x1, PT ;  /* 0x000000010300780c */ /* 0x000fe20003f26270 */
[----:B------:R-:W-:Y:S01]  /*2410*/  IMAD R153, R152, UR4, RZ ;  /* 0x0000000498997c24 */ /* 0x000fe2000f8e02ff */
[----:B------:R-:W-:Y:S01]  /*2420*/  BSSY B1, `(.L_x_36) ;  /* 0x000000e000017945 */ /* 0x000fe20003800000 */
[----:B------:R-:W-:Y:S01]  /*2430*/  IMAD.WIDE.U32 R20, R22, UR4, R20 ;  /* 0x0000000416147c25 */ /* 0x000fe2000f8e0014 */
[----:B------:R-:W-:Y:S02]  /*2440*/  ISETP.LT.OR P2, PT, R164, 0x1, !P1 ;  /* 0x00000001a400780c */ /* 0x000fe40004f41670 */
[----:B------:R-:W1:Y:S01]  /*2450*/  LDC.64 R10, c[0x0][0x5a8] ;  /* 0x00016a00ff0a7b82 */ /* 0x000e620000000a00 */
[----:B------:R-:W-:Y:S02]  /*2460*/  IMAD R153, R22, UR5, R153 ;  /* 0x0000000516997c24 */ /* 0x000fe4000f8e0299 */
[----:B------:R-:W-:-:S02]  /*2470*/  IMAD.MOV.U32 R152, RZ, RZ, R20 ;  /* 0x000000ffff987224 */ /* 0x000fc400078e0014 */
[----:B------:R-:W-:Y:S02]  /*2480*/  IMAD.IADD R153, R21, 0x1, R153 ;  /* 0x0000000115997824 */ /* 0x000fe400078e0299 */
[-C--:B0-----:R-:W-:Y:S02]  /*2490*/  IMAD R22, R5, R14.reuse, RZ ;  /* 0x0000000e05167224 */ /* 0x081fe400078e02ff */
[----:B------:R-:W-:-:S04]  /*24a0*/  IMAD.WIDE.U32 R160, R165, R14, R152 ;  /* 0x0000000ea5a07225 */ /* 0x000fc800078e0098 */
[----:B------:R-:W-:Y:S01]  /*24b0*/  IMAD R173, R165, R15, R22 ;  /* 0x0000000fa5ad7224 */ /* 0x000fe200078e0216 */
[----:B-1----:R-:W-:-:S04]  /*24c0*/  IADD3 R162, P0, R160, R10, RZ ;  /* 0x0000000aa0a27210 */ /* 0x002fc80007f1e0ff */
[----:B------:R-:W-:Y:S01]  /*24d0*/  IADD3.X R163, R11, R161, R173, P0, !PT ;  /* 0x000000a10ba37210 */ /* 0x000fe200007fe4ad */
[----:B------:R-:W-:Y:S08]  /*24e0*/  @P2 BRA `(.L_x_37) ;  /* 0x0000000000042947 */ /* 0x000ff00003800000 */
[----:B------:R0:W5:Y:S02]  /*24f0*/  LDG.E.U8 R156, desc[UR36][R162.64] ;  /* 0x00000024a29c7981 */ /* 0x000164000c1e1100 */
.L_x_37:
[----:B------:R-:W-:Y:S05]  /*2500*/  BSYNC B1 ;  /* 0x0000000000017941 */ /* 0x000fea0003800000 */
.L_x_36:
[----:B-----5:R-:W-:Y:S01]  /*2510*/  LOP3.LUT R22, R156, 0xffff, RZ, 0xc0, !PT ;  /* 0x0000ffff9c167812 */ /* 0x020fe200078ec0ff */
[C---:B------:R-:W-:Y:S01]  /*2520*/  IMAD.SHL.U32 R160, R14.reuse, 0x8, RZ ;  /* 0x000000080ea07824 */ /* 0x040fe200078e00ff */
[----:B------:R-:W-:Y:S01]  /*2530*/  SHF.L.U64.HI R161, R14, 0x3, R15 ;  /* 0x000000030ea17819 */ /* 0x000fe2000001020f */
[----:B------:R-:W-:Y:S01]  /*2540*/  BSSY B1, `(.L_x_38) ;  /* 0x000000e000017945 */ /* 0x000fe20003800000 */
[----:B------:R-:W-:Y:S02]  /*2550*/  PRMT R22, R22, 0x8880, RZ ;  /* 0x0000888016167816 */ /* 0x000fe400000000ff */
[----:B------:R-:W-:Y:S01]  /*2560*/  ISETP.GE.AND P0, PT, R3, 0x9, PT ;  /* 0x000000090300780c */ /* 0x000fe20003f06270 */
[----:B------:R-:W-:-:S04]  /*2570*/  IMAD.WIDE.U32 R168, R165, R14, R160 ;  /* 0x0000000ea5a87225 */ /* 0x000fc800078e00a0 */
[----:B------:R-:W-:-:S04]  /*2580*/  IMAD R167, R22, R155, RZ ;  /* 0x0000009b16a77224 */ /* 0x000fc800078e02ff */
[----:B------:R-:W-:Y:S01]  /*2590*/  @!P2 IMAD R171, R88, R154, R167 ;  /* 0x0000009a58aba224 */ /* 0x000fe200078e02a7 */
[----:B------:R-:W-:Y:S01]  /*25a0*/  IADD3 R88, P3, P4, R20, R10, R168 ;  /* 0x0000000a14587210 */ /* 0x000fe20007c7e0a8 */
[----:B------:R-:W-:-:S03]  /*25b0*/  IMAD.IADD R168, R173, 0x1, R169 ;  /* 0x00000001ada87824 */ /* 0x000fc600078e02a9 */
[----:B------:R1:W-:Y:S01]  /*25c0*/  @!P2 STG.E.U8 desc[UR36][R158.64], R171 ;  /* 0x000000ab9e00a986 */ /* 0x0003e2000c101124 */
[----:B------:R-:W-:-:S13]  /*25d0*/  ISETP.LT.OR P2, PT, R164, 0x2, !P1 ;  /* 0x00000002a400780c */ /* 0x000fda0004f41670 */
[----:B-1----:R-:W-:Y:S05]  /*25e0*/  @P2 BRA `(.L_x_39) ;  /* 0x00000000000c2947 */ /* 0x002fea0003800000 */
[----:B------:R-:W2:Y:S02]  /*25f0*/  LDG.E.U8 R156, desc[UR36][R162.64+0x1] ;  /* 0x00000124a29c7981 */ /* 0x000ea4000c1e1100 */
[----:B--2---:R-:W-:-:S05]  /*2600*/  PRMT R22, R156, 0x8880, RZ ;  /* 0x000088809c167816 */ /* 0x004fca00000000ff */
[----:B------:R-:W-:-:S07]  /*2610*/  IMAD R167, R22, R155, RZ ;  /* 0x0000009b16a77224 */ /* 0x000fce00078e02ff */
.L_x_39:
[----:B------:R-:W-:Y:S05]  /*2620*/  BSYNC B1 ;  /* 0x0000000000017941 */ /* 0x000fea0003800000 */
.L_x_38:
[----:B------:R-:W-:Y:S01]  /*2630*/  @!P2 IMAD R169, R89, R154, R167 ;  /* 0x0000009a59a9a224 */ /* 0x000fe200078e02a7 */
[----:B------:R-:W-:Y:S01]  /*2640*/  IADD3.X R89, R153, R11, R168, P3, P4 ;  /* 0x0000000b99597210 */ /* 0x000fe20001fe84a8 */
[----:B------:R-:W-:Y:S01]  /*2650*/  BSSY B1, `(.L_x_40) ;  /* 0x0000009000017945 */ /* 0x000fe20003800000 */
[C---:B------:R-:W-:Y:S02]  /*2660*/  ISETP.LT.OR P3, PT, R164.reuse, 0x1, !P0 ;  /* 0x00000001a400780c */ /* 0x040fe40004761670 */
[----:B------:R1:W-:Y:S01]  /*2670*/  @!P2 STG.E.U8 desc[UR36][R158.64+0x1], R169 ;  /* 0x000001a99e00a986 */ /* 0x0003e2000c101124 */
[C---:B------:R-:W-:Y:S02]  /*2680*/  ISETP.LT.OR P2, PT, R164.reuse, 0x2, !P0 ;  /* 0x00000002a400780c */ /* 0x040fe40004741670 */
[----:B------:R-:W-:-:S08]  /*2690*/  ISETP.LT.OR P4, PT, R164, 0x9, !P1 ;  /* 0x00000009a400780c */ /* 0x000fd00004f81670 */
[----:B------:R-:W-:Y:S05]  /*26a0*/  @P3 BRA `(.L_x_41) ;  /* 0x00000000000c3947 */ /* 0x000fea0003800000 */
[----:B------:R-:W2:Y:S02]  /*26b0*/  LDG.E.U8 R156, desc[UR36][R88.64] ;  /* 0x00000024589c7981 */ /* 0x000ea4000c1e1100 */
[----:B--2---:R-:W-:-:S05]  /*26c0*/  PRMT R22, R156, 0x8880, RZ ;  /* 0x000088809c167816 */ /* 0x004fca00000000ff */
[----:B------:R-:W-:-:S07]  /*26d0*/  IMAD R167, R22, R155, RZ ;  /* 0x0000009b16a77224 */ /* 0x000fce00078e02ff */
.L_x_41:
[----:B------:R-:W-:Y:S05]  /*26e0*/  BSYNC B1 ;  /* 0x0000000000017941 */ /* 0x000fea0003800000 */
.L_x_40:
[----:B-1----:R-:W-:Y:S01]  /*26f0*/  @!P3 IMAD R169, R90, R154, R167 ;  /* 0x0000009a5aa9b224 */ /* 0x002fe200078e02a7 */
[----:B------:R-:W-:Y:S04]  /*2700*/  BSSY B1, `(.L_x_42) ;  /* 0x0000006000017945 */ /* 0x000fe80003800000 */
[----:B------:R1:W-:Y:S01]  /*2710*/  @!P3 STG.E.U8 desc[UR36][R12.64], R169 ;  /* 0x000000a90c00b986 */ /* 0x0003e2000c101124 */
[----:B------:R-:W-:Y:S05]  /*2720*/  @P2 BRA `(.L_x_43) ;  /* 0x00000000000c2947 */ /* 0x000fea0003800000 */
[----:B------:R-:W2:Y:S02]  /*2730*/  LDG.E.U8 R156, desc[UR36][R88.64+0x1] ;  /* 0x00000124589c7981 */ /* 0x000ea4000c1e1100 */
[----:B--2---:R-:W-:-:S05]  /*2740*/  PRMT R22, R156, 0x8880, RZ ;  /* 0x000088809c167816 */ /* 0x004fca00000000ff */
[----:B------:R-:W-:-:S07]  /*2750*/  IMAD R167, R22, R155, RZ ;  /* 0x0000009b16a77224 */ /* 0x000fce00078e02ff */
.L_x_43:
[----:B------:R-:W-:Y:S05]  /*2760*/  BSYNC B1 ;  /* 0x0000000000017941 */ /* 0x000fea0003800000 */
.L_x_42:
[----:B------:R-:W-:Y:S01]  /*2770*/  @!P2 IMAD R91, R91, R154, R167 ;  /* 0x0000009a5b5ba224 */ /* 0x000fe200078e02a7 */
[----:B------:R-:W-:Y:S04]  /*2780*/  BSSY B1, `(.L_x_44) ;  /* 0x0000006000017945 */ /* 0x000fe80003800000 */
[----:B------:R2:W-:Y:S01]  /*2790*/  @!P2 STG.E.U8 desc[UR36][R12.64+0x1], R91 ;  /* 0x0000015b0c00a986 */ /* 0x0005e2000c101124 */
[----:B------:R-:W-:Y:S05]  /*27a0*/  @P4 BRA `(.L_x_45) ;  /* 0x00000000000c4947 */ /* 0x000fea0003800000 */
[----:B------:R-:W3:Y:S02]  /*27b0*/  LDG.E.U8 R156, desc[UR36][R162.64+0x8] ;  /* 0x00000824a29c7981 */ /* 0x000ee4000c1e1100 */
[----:B---3--:R-:W-:-:S05]  /*27c0*/  PRMT R22, R156, 0x8880, RZ ;  /* 0x000088809c167816 */ /* 0x008fca00000000ff */
[----:B------:R-:W-:-:S07]  /*27d0*/  IMAD R167, R22, R155, RZ ;  /* 0x0000009b16a77224 */ /* 0x000fce00078e02ff */
.L_x_45:
[----:B------:R-:W-:Y:S05]  /*27e0*/  BSYNC B1 ;  /* 0x0000000000017941 */ /* 0x000fea0003800000 */
.L_x_44:
[----:B------:R-:W-:Y:S01]  /*27f0*/  ISETP.LT.OR P2, PT, R164, 0xa, !P1 ;  /* 0x0000000aa400780c */ /* 0x000fe20004f41670 */
[----:B--2---:R-:W-:Y:S01]  /*2800*/  @!P4 IMAD R91, R92, R154, R167 ;  /* 0x0000009a5c5bc224 */ /* 0x004fe200078e02a7 */
[----:B------:R-:W-:Y:S01]  /*2810*/  BSSY B1, `(.L_x_46) ;  /* 0x0000008000017945 */ /* 0x000fe20003800000 */
[----:B------:R-:W-:-:S03]  /*2820*/  ISETP.LT.OR P3, PT, R164, 0x9, !P0 ;  /* 0x00000009a400780c */ /* 0x000fc60004761670 */
[----:B------:R2:W-:Y:S01]  /*2830*/  @!P4 STG.E.U8 desc[UR36][R158.64+0x8], R91 ;  /* 0x0000085b9e00c986 */ /* 0x0005e2000c101124 */
[----:B------:R-:W-:-:S06]  /*2840*/  ISETP.LT.OR P4, PT, R164, 0xa, !P0 ;  /* 0x0000000aa400780c */ /* 0x000fcc0004781670 */
[----:B------:R-:W-:Y:S07]  /*2850*/  @P2 BRA `(.L_x_47) ;  /* 0x00000000000c2947 */ /* 0x000fee0003800000 */
[----:B------:R-:W3:Y:S02]  /*2860*/  LDG.E.U8 R156, desc[UR36][R162.64+0x9] ;  /* 0x00000924a29c7981 */ /* 0x000ee4000c1e1100 */
[----:B---3--:R-:W-:-:S05]  /*2870*/  PRMT R22, R156, 0x8880, RZ ;  /* 0x000088809c167816 */ /* 0x008fca00000000ff */
[----:B------:R-:W-:-:S07]  /*2880*/  IMAD R167, R22, R155, RZ ;  /* 0x0000009b16a77224 */ /* 0x000fce00078e02ff */
.L_x_47:
[----:B------:R-:W-:Y:S05]  /*2890*/  BSYNC B1 ;  /* 0x0000000000017941 */ /* 0x000fea0003800000 */
.L_x_46:
[----:B------:R-:W-:Y:S01]  /*28a0*/  @!P2 IMAD R93, R93, R154, R167 ;  /* 0x0000009a5d5da224 */ /* 0x000fe200078e02a7 */
[----:B------:R-:W-:Y:S04]  /*28b0*/  BSSY B1, `(.L_x_48) ;  /* 0x0000006000017945 */ /* 0x000fe80003800000 */
[----:B------:R3:W-:Y:S01]  /*28c0*/  @!P2 STG.E.U8 desc[UR36][R158.64+0x9], R93 ;  /* 0x0000095d9e00a986 */ /* 0x0007e2000c101124 */
[----:B------:R-:W-:Y:S05]  /*28d0*/  @P3 BRA `(.L_x_49) ;  /* 0x00000000000c3947 */ /* 0x000fea0003800000 */
[----:B------:R-:W4:Y:S02]  /*28e0*/  LDG.E.U8 R156, desc[UR36][R88.64+0x8] ;  /* 0x00000824589c7981 */ /* 0x000f24000c1e1100 */
[----:B----4-:R-:W-:-:S05]  /*28f0*/  PRMT R22, R156, 0x8880, RZ ;  /* 0x000088809c167816 */ /* 0x010fca00000000ff */
[----:B------:R-:W-:-:S07]  /*2900*/  IMAD R167, R22, R155, RZ ;  /* 0x0000009b16a77224 */ /* 0x000fce00078e02ff */
.L_x_49:
[----:B------:R-:W-:Y:S05]  /*2910*/  BSYNC B1 ;  /* 0x0000000000017941 */ /* 0x000fea0003800000 */
.L_x_48:
[----:B--2---:R-:W-:Y:S01]  /*2920*/  @!P3 IMAD R91, R94, R154, R167 ;  /* 0x0000009a5e5bb224 */ /* 0x004fe200078e02a7 */
[----:B------:R-:W-:Y:S04]  /*2930*/  BSSY B1, `(.L_x_50) ;  /* 0x0000006000017945 */ /* 0x000fe80003800000 */
[----:B------:R2:W-:Y:S01]  /*2940*/  @!P3 STG.E.U8 desc[UR36][R12.64+0x8], R91 ;  /* 0x0000085b0c00b986 */ /* 0x0005e2000c101124 */
[----:B------:R-:W-:Y:S05]  /*2950*/  @P4 BRA `(.L_x_51) ;  /* 0x00000000000c4947 */ /* 0x000fea0003800000 */
[----:B------:R-:W4:Y:S02]  /*2960*/  LDG.E.U8 R156, desc[UR36][R88.64+0x9] ;  /* 0x00000924589c7981 */ /* 0x000f24000c1e1100 */
[----:B----4-:R-:W-:-:S05]  /*2970*/  PRMT R22, R156, 0x8880, RZ ;  /* 0x000088809c167816 */ /* 0x010fca00000000ff */
[----:B------:R-:W-:-:S07]  /*2980*/  IMAD R167, R22, R155, RZ ;  /* 0x0000009b16a77224 */ /* 0x000fce00078e02ff */
.L_x_51:
[----:B------:R-:W-:Y:S05]  /*2990*/  BSYNC B1 ;  /* 0x0000000000017941 */ /* 0x000fea0003800000 */
.L_x_50:
[C---:B------:R-:W-:Y:S01]  /*29a0*/  ISETP.LT.OR P2, PT, R164.reuse, 0x11, !P1 ;  /* 0x00000011a400780c */ /* 0x040fe20004f41670 */
[----:B------:R-:W-:Y:S01]  /*29b0*/  @!P4 IMAD R95, R95, R154, R167 ;  /* 0x0000009a5f5fc224 */ /* 0x000fe200078e02a7 */
[----:B------:R-:W-:Y:S01]  /*29c0*/  BSSY B1, `(.L_x_52) ;  /* 0x0000008000017945 */ /* 0x000fe20003800000 */
[----:B------:R-:W-:-:S03]  /*29d0*/  ISETP.LT.OR P3, PT, R164, 0x12, !P1 ;  /* 0x00000012a400780c */ /* 0x000fc60004f61670 */
[----:B------:R4:W-:Y:S01]  /*29e0*/  @!P4 STG.E.U8 desc[UR36][R12.64+0x9], R95 ;  /* 0x0000095f0c00c986 */ /* 0x0009e2000c101124 */
[----:B------:R-:W-:-:S06]  /*29f0*/  ISETP.LT.OR P4, PT, R164, 0x11, !P0 ;  /* 0x00000011a400780c */ /* 0x000fcc0004781670 */
[----:B------:R-:W-:Y:S07]  /*2a00*/  @P2 BRA `(.L_x_53) ;  /* 0x00000000000c2947 */ /* 0x000fee0003800000 */
[----:B------:R-:W5:Y:S02]  /*2a10*/  LDG.E.U8 R156, desc[UR36][R162.64+0x10] ;  /* 0x00001024a29c7981 */ /* 0x000f64000c1e1100 */
[----:B-----5:R-:W-:-:S05]  /*2a20*/  PRMT R22, R156, 0x8880, RZ ;  /* 0x000088809c167816 */ /* 0x020fca00000000ff */
[----:B------:R-:W-:-:S07]  /*2a30*/  IMAD R167, R22, R155, RZ ;  /* 0x0000009b16a77224 */ /* 0x000fce00078e02ff */
.L_x_53:
[----:B------:R-:W-:Y:S05]  /*2a40*/  BSYNC B1 ;  /* 0x0000000000017941 */ /* 0x000fea0003800000 */
.L_x_52:
[----:B--2---:R-:W-:Y:S01]  /*2a50*/  @!P2 IMAD R91, R96, R154, R167 ;  /* 0x0000009a605ba224 */ /* 0x004fe200078e02a7 */
[----:B------:R-:W-:Y:S04]  /*2a60*/  BSSY B1, `(.L_x_54) ;  /* 0x0000006000017945 */ /* 0x000fe80003800000 */
[----:B------:R2:W-:Y:S01]  /*2a70*/  @!P2 STG.E.U8 desc[UR36][R158.64+0x10], R91 ;  /* 0x0000105b9e00a986 */ /* 0x0005e2000c101124 */
[----:B------:R-:W-:Y:S05]  /*2a80*/  @P3 BRA `(.L_x_55) ;  /* 0x00000000000c3947 */ /* 0x000fea0003800000 */
[----:B------:R-:W5:Y:S02]  /*2a90*/  LDG.E.U8 R156, desc[UR36][R162.64+0x11] ;  /* 0x00001124a29c7981 */ /* 0x000f64000c1e1100 */
[----:B-----5:R-:W-:-:S05]  /*2aa0*/  PRMT R22, R156, 0x8880, RZ ;  /* 0x000088809c167816 */ /* 0x020fca00000000ff */
[----:B------:R-:W-:-:S07]  /*2ab0*/  IMAD R167, R22, R155, RZ ;  /* 0x0000009b16a77224 */ /* 0x000fce00078e02ff */
.L_x_55:
[----:B------:R-:W-:Y:S05]  /*2ac0*/  BSYNC B1 ;  /* 0x0000000000017941 */ /* 0x000fea0003800000 */
.L_x_54:
[----:B------:R-:W-:Y:S01]  /*2ad0*/  @!P3 IMAD R97, R97, R154, R167 ;  /* 0x0000009a6161b224 */ /* 0x000fe200078e02a7 */
[----:B------:R-:W-:Y:S04]  /*2ae0*/  BSSY B1, `(.L_x_56) ;  /* 0x0000006000017945 */ /* 0x000fe80003800000 */
[----:B------:R0:W-:Y:S01]  /*2af0*/  @!P3 STG.E.U8 desc[UR36][R158.64+0x11], R97 ;  /* 0x000011619e00b986 */ /* 0x0001e2000c101124 */
[----:B------:R-:W-:Y:S05]  /*2b00*/  @P4 BRA `(.L_x_57) ;  /* 0x00000000000c4947 */ /* 0x000fea0003800000 */
[----:B------:R-:W5:Y:S02]  /*2b10*/  LDG.E.U8 R156, desc[UR36][R88.64+0x10] ;  /* 0x00001024589c7981 */ /* 0x000f64000c1e1100 */
[----:B-----5:R-:W-:-:S05]  /*2b20*/  PRMT R22, R156, 0x8880, RZ ;  /* 0x000088809c167816 */ /* 0x020fca00000000ff */
[----:B------:R-:W-:-:S07]  /*2b30*/  IMAD R167, R22, R155, RZ ;  /* 0x0000009b16a77224 */ /* 0x000fce00078e02ff */
.L_x_57:
[----:B------:R-:W-:Y:S05]  /*2b40*/  BSYNC B1 ;  /* 0x0000000000017941 */ /* 0x000fea0003800000 */
.L_x_56:
[----:B------:R-:W-:Y:S01]  /*2b50*/  ISETP.LT.OR P2, PT, R164, 0x12, !P0 ;  /* 0x00000012a400780c */ /* 0x000fe20004741670 */
[----:B--2---:R-:W-:Y:S01]  /*2b60*/  @!P4 IMAD R91, R98, R154, R167 ;  /* 0x0000009a625bc224 */ /* 0x004fe200078e02a7 */
        /* <DEDUP_REMOVED lines=8> */
.L_x_59:
[----:B------:R-:W-:Y:S05]  /*2bf0*/  BSYNC B1 ;  /* 0x0000000000017941 */ /* 0x000fea0003800000 */
.L_x_58:
[----:B------:R-:W-:Y:S01]  /*2c00*/  @!P2 IMAD R99, R99, R154, R167 ;  /* 0x0000009a6363a224 */ /* 0x000fe200078e02a7 */
[----:B------:R-:W-:Y:S04]  /*2c10*/  BSSY B1, `(.L_x_60) ;  /* 0x0000006000017945 */ /* 0x000fe80003800000 */
[----:B------:R0:W-:Y:S01]  /*2c20*/  @!P2 STG.E.U8 desc[UR36][R12.64+0x11], R99 ;  /* 0x000011630c00a986 */ /* 0x0001e2000c101124 */
[----:B------:R-:W-:Y:S05]  /*2c30*/  @P3 BRA `(.L_x_61) ;  /* 0x00000000000c3947 */ /* 0x000fea0003800000 */
[----:B------:R-:W5:Y:S02]  /*2c40*/  LDG.E.U8 R156, desc[UR36][R162.64+0x18] ;  /* 0x00001824a29c7981 */ /* 0x000f64000c1e1100 */
[----:B-----5:R-:W-:-:S05]  /*2c50*/  PRMT R22, R156, 0x8880, RZ ;  /* 0x000088809c167816 */ /* 0x020fca00000000ff */
[----:B------:R-:W-:-:S07]  /*2c60*/  IMAD R167, R22, R155, RZ ;  /* 0x0000009b16a77224 */ /* 0x000fce00078e02ff */
.L_x_61:
[----:B------:R-:W-:Y:S05]  /*2c70*/  BSYNC B1 ;  /* 0x0000000000017941 */ /* 0x000fea0003800000 */
.L_x_60:
[----:B--2---:R-:W-:Y:S01]  /*2c80*/  @!P3 IMAD R91, R100, R154, R167 ;  /* 0x0000009a645bb224 */ /* 0x004fe200078e02a7 */
[----:B------:R-:W-:Y:S04]  /*2c90*/  BSSY B1, `(.L_x_62) ;  /* 0x0000006000017945 */ /* 0x000fe80003800000 */
[----:B------:R2:W-:Y:S01]  /*2ca0*/  @!P3 STG.E.U8 desc[UR36][R158.64+0x18], R91 ;  /* 0x0000185b9e00b986 */ /* 0x0005e2000c101124 */
[----:B------:R-:W-:Y:S05]  /*2cb0*/  @P4 BRA `(.L_x_63) ;  /* 0x00000000000c4947 */ /* 0x000fea0003800000 */
[----:B------:R-:W5:Y:S02]  /*2cc0*/  LDG.E.U8 R156, desc[UR36][R162.64+0x19] ;  /* 0x00001924a29c7981 */ /* 0x000f64000c1e1100 */
[----:B-----5:R-:W-:-:S05]  /*2cd0*/  PRMT R22, R156, 0x8880, RZ ;  /* 0x000088809c167816 */ /* 0x020fca00000000ff */
[----:B------:R-:W-:-:S07]  /*2ce0*/  IMAD R167, R22, R155, RZ ;  /* 0x0000009b16a77224 */ /* 0x000fce00078e02ff */
.L_x_63:
[----:B------:R-:W-:Y:S05]  /*2cf0*/  BSYNC B1 ;  /* 0x0000000000017941 */ /* 0x000fea0003800000 */
.L_x_62:
        /* <DEDUP_REMOVED lines=10> */
.L_x_65:
[----:B------:R-:W-:Y:S05]  /*2da0*/  BSYNC B1 ;  /* 0x0000000000017941 */ /* 0x000fea0003800000 */
.L_x_64:
[----:B--2---:R-:W-:Y:S01]  /*2db0*/  @!P2 IMAD R91, R102, R154, R167 ;  /* 0x0000009a665ba224 */ /* 0x004fe200078e02a7 */
[----:B------:R-:W-:Y:S04]  /*2dc0*/  BSSY B1, `(.L_x_66) ;  /* 0x0000006000017945 */ /* 0x000fe80003800000 */
[----:B------:R2:W-:Y:S01]  /*2dd0*/  @!P2 STG.E.U8 desc[UR36][R12.64+0x18], R91 ;  /* 0x0000185b0c00a986 */ /* 0x0005e2000c101124 */
[----:B------:R-:W-:Y:S05]  /*2de0*/  @P3 BRA `(.L_x_67) ;  /* 0x00000000000c3947 */ /* 0x000fea0003800000 */
[----:B------:R-:W5:Y:S02]  /*2df0*/  LDG.E.U8 R156, desc[UR36][R88.64+0x19] ;  /* 0x00001924589c7981 */ /* 0x000f64000c1e1100 */
[----:B-----5:R-:W-:-:S05]  /*2e00*/  PRMT R22, R156, 0x8880, RZ ;  /* 0x000088809c167816 */ /* 0x020fca00000000ff */
[----:B------:R-:W-:-:S07]  /*2e10*/  IMAD R167, R22, R155, RZ ;  /* 0x0000009b16a77224 */ /* 0x000fce00078e02ff */
.L_x_67:
[----:B------:R-:W-:Y:S05]  /*2e20*/  BSYNC B1 ;  /* 0x0000000000017941 */ /* 0x000fea0003800000 */
.L_x_66:
[----:B------:R-:W-:Y:S01]  /*2e30*/  @!P3 IMAD R103, R103, R154, R167 ;  /* 0x0000009a6767b224 */ /* 0x000fe200078e02a7 */
[----:B------:R-:W-:Y:S04]  /*2e40*/  BSSY B1, `(.L_x_68) ;  /* 0x0000006000017945 */ /* 0x000fe80003800000 */
[----:B------:R0:W-:Y:S01]  /*2e50*/  @!P3 STG.E.U8 desc[UR36][R12.64+0x19], R103 ;  /* 0x000019670c00b986 */ /* 0x0001e2000c101124 */
[----:B------:R-:W-:Y:S05]  /*2e60*/  @P4 BRA `(.L_x_69) ;  /* 0x00000000000c4947 */ /* 0x000fea0003800000 */
[----:B------:R-:W5:Y:S02]  /*2e70*/  LDG.E.U8 R156, desc[UR36][R162.64+0x20] ;  /* 0x00002024a29c7981 */ /* 0x000f64000c1e1100 */
[----:B-----5:R-:W-:-:S05]  /*2e80*/  PRMT R22, R156, 0x8880, RZ ;  /* 0x000088809c167816 */ /* 0x020fca00000000ff */
[----:B------:R-:W-:-:S07]  /*2e90*/  IMAD R167, R22, R155, RZ ;  /* 0x0000009b16a77224 */ /* 0x000fce00078e02ff */
.L_x_69:
[----:B------:R-:W-:Y:S05]  /*2ea0*/  BSYNC B1 ;  /* 0x0000000000017941 */ /* 0x000fea0003800000 */
.L_x_68:
        /* <DEDUP_REMOVED lines=10> */
.L_x_71:
[----:B------:R-:W-:Y:S05]  /*2f50*/  BSYNC B1 ;  /* 0x0000000000017941 */ /* 0x000fea0003800000 */
.L_x_70:
[----:B------:R-:W-:Y:S01]  /*2f60*/  @!P2 IMAD R105, R105, R154, R167 ;  /* 0x0000009a6969a224 */ /* 0x000fe200078e02a7 */
[----:B------:R-:W-:Y:S04]  /*2f70*/  BSSY B1, `(.L_x_72) ;  /* 0x0000006000017945 */ /* 0x000fe80003800000 */
[----:B------:R0:W-:Y:S01]  /*2f80*/  @!P2 STG.E.U8 desc[UR36][R158.64+0x21], R105 ;  /* 0x000021699e00a986 */ /* 0x0001e2000c101124 */
[----:B------:R-:W-:Y:S05]  /*2f90*/  @P3 BRA `(.L_x_73) ;  /* 0x00000000000c3947 */ /* 0x000fea0003800000 */
[----:B------:R-:W5:Y:S02]  /*2fa0*/  LDG.E.U8 R156, desc[UR36][R88.64+0x20] ;  /* 0x00002024589c7981 */ /* 0x000f64000c1e1100 */
[----:B-----5:R-:W-:-:S05]  /*2fb0*/  PRMT R22, R156, 0x8880, RZ ;  /* 0x000088809c167816 */ /* 0x020fca00000000ff */
[----:B------:R-:W-:-:S07]  /*2fc0*/  IMAD R167, R22, R155, RZ ;  /* 0x0000009b16a77224 */ /* 0x000fce00078e02ff */
.L_x_73:
[----:B------:R-:W-:Y:S05]  /*2fd0*/  BSYNC B1 ;  /* 0x0000000000017941 */ /* 0x000fea0003800000 */
.L_x_72:
[----:B--2---:R-:W-:Y:S01]  /*2fe0*/  @!P3 IMAD R91, R106, R154, R167 ;  /* 0x0000009a6a5bb224 */ /* 0x004fe200078e02a7 */
[----:B------:R-:W-:Y:S04]  /*2ff0*/  BSSY B1, `(.L_x_74) ;  /* 0x0000006000017945 */ /* 0x000fe80003800000 */
[----:B------:R2:W-:Y:S01]  /*3000*/  @!P3 STG.E.U8 desc[UR36][R12.64+0x20], R91 ;  /* 0x0000205b0c00b986 */ /* 0x0005e2000c101124 */
[----:B------:R-:W-:Y:S05]  /*3010*/  @P4 BRA `(.L_x_75) ;  /* 0x00000000000c4947 */ /* 0x000fea0003800000 */
[----:B------:R-:W5:Y:S02]  /*3020*/  LDG.E.U8 R156, desc[UR36][R88.64+0x21] ;  /* 0x00002124589c7981 */ /* 0x000f64000c1e1100 */
[----:B-----5:R-:W-:-:S05]  /*3030*/  PRMT R22, R156, 0x8880, RZ ;  /* 0x000088809c167816 */ /* 0x020fca00000000ff */
[----:B------:R-:W-:-:S07]  /*3040*/  IMAD R167, R22, R155, RZ ;  /* 0x0000009b16a77224 */ /* 0x000fce00078e02ff */
.L_x_75:
[----:B------:R-:W-:Y:S05]  /*3050*/  BSYNC B1 ;  /* 0x0000000000017941 */ /* 0x000fea0003800000 */
.L_x_74:
        /* <DEDUP_REMOVED lines=10> */
.L_x_77:
[----:B------:R-:W-:Y:S05]  /*3100*/  BSYNC B1 ;  /* 0x0000000000017941 */ /* 0x000fea0003800000 */
.L_x_76:
[----:B--2---:R-:W-:Y:S01]  /*3110*/  @!P2 IMAD R91, R108, R154, R167 ;  /* 0x0000009a6c5ba224 */ /* 0x004fe200078e02a7 */
[----:B------:R-:W-:Y:S04]  /*3120*/  BSSY B1, `(.L_x_78) ;  /* 0x0000006000017945 */ /* 0x000fe80003800000 */
[----:B------:R2:W-:Y:S01]  /*3130*/  @!P2 STG.E.U8 desc[UR36][R158.64+0x28], R91 ;  /* 0x0000285b9e00a986 */ /* 0x0005e2000c101124 */
[----:B------:R-:W-:Y:S05]  /*3140*/  @P3 BRA `(.L_x_79) ;  /* 0x00000000000c3947 */ /* 0x000fea0003800000 */
[----:B------:R-:W5:Y:S02]  /*3150*/  LDG.E.U8 R156, desc[UR36][R162.64+0x29] ;  /* 0x00002924a29c7981 */ /* 0x000f64000c1e1100 */
[----:B-----5:R-:W-:-:S05]  /*3160*/  PRMT R22, R156, 0x8880, RZ ;  /* 0x000088809c167816 */ /* 0x020fca00000000ff */
[----:B------:R-:W-:-:S07]  /*3170*/  IMAD R167, R22, R155, RZ ;  /* 0x0000009b16a77224 */ /* 0x000fce00078e02ff */
.L_x_79:
[----:B------:R-:W-:Y:S05]  /*3180*/  BSYNC B1 ;  /* 0x0000000000017941 */ /* 0x000fea0003800000 */
.L_x_78:
[----:B------:R-:W-:Y:S01]  /*3190*/  @!P3 IMAD R109, R109, R154, R167 ;  /* 0x0000009a6d6db224 */ /* 0x000fe200078e02a7 */
[----:B------:R-:W-:Y:S04]  /*31a0*/  BSSY B1, `(.L_x_80) ;  /* 0x0000006000017945 */ /* 0x000fe80003800000 */
[----:B------:R0:W-:Y:S01]  /*31b0*/  @!P3 STG.E.U8 desc[UR36][R158.64+0x29], R109 ;  /* 0x0000296d9e00b986 */ /* 0x0001e2000c101124 */
[----:B------:R-:W-:Y:S05]  /*31c0*/  @P4 BRA `(.L_x_81) ;  /* 0x00000000000c4947 */ /* 0x000fea0003800000 */
[----:B------:R-:W5:Y:S02]  /*31d0*/  LDG.E.U8 R156, desc[UR36][R88.64+0x28] ;  /* 0x00002824589c7981 */ /* 0x000f64000c1e1100 */
[----:B-----5:R-:W-:-:S05]  /*31e0*/  PRMT R22, R156, 0x8880, RZ ;  /* 0x000088809c167816 */ /* 0x020fca00000000ff */
[----:B------:R-:W-:-:S07]  /*31f0*/  IMAD R167, R22, R155, RZ ;  /* 0x0000009b16a77224 */ /* 0x000fce00078e02ff */
.L_x_81:
[----:B------:R-:W-:Y:S05]  /*3200*/  BSYNC B1 ;  /* 0x0000000000017941 */ /* 0x000fea0003800000 */
.L_x_80:
        /* <DEDUP_REMOVED lines=10> */
.L_x_83:
[----:B------:R-:W-:Y:S05]  /*32b0*/  BSYNC B1 ;  /* 0x0000000000017941 */ /* 0x000fea0003800000 */
.L_x_82:
[----:B------:R-:W-:Y:S01]  /*32c0*/  @!P2 IMAD R111, R111, R154, R167 ;  /* 0x0000009a6f6fa224 */ /* 0x000fe200078e02a7 */
[----:B------:R-:W-:Y:S04]  /*32d0*/  BSSY B1, `(.L_x_84) ;  /* 0x0000006000017945 */ /* 0x000fe80003800000 */
[----:B------:R0:W-:Y:S01]  /*32e0*/  @!P2 STG.E.U8 desc[UR36][R12.64+0x29], R111 ;  /* 0x0000296f0c00a986 */ /* 0x0001e2000c101124 */
[----:B------:R-:W-:Y:S05]  /*32f0*/  @P3 BRA `(.L_x_85) ;  /* 0x00000000000c3947 */ /* 0x000fea0003800000 */
[----:B------:R-:W5:Y:S02]  /*3300*/  LDG.E.U8 R156, desc[UR36][R162.64+0x30] ;  /* 0x00003024a29c7981 */ /* 0x000f64000c1e1100 */
[----:B-----5:R-:W-:-:S05]  /*3310*/  PRMT R22, R156, 0x8880, RZ ;  /* 0x000088809c167816 */ /* 0x020fca00000000ff */
[----:B------:R-:W-:-:S07]  /*3320*/  IMAD R167, R22, R155, RZ ;  /* 0x0000009b16a77224 */ /* 0x000fce00078e02ff */
.L_x_85:
[----:B------:R-:W-:Y:S05]  /*3330*/  BSYNC B1 ;  /* 0x0000000000017941 */ /* 0x000fea0003800000 */
.L_x_84:
[----:B--2---:R-:W-:Y:S01]  /*3340*/  @!P3 IMAD R91, R112, R154, R167 ;  /* 0x0000009a705bb224 */ /* 0x004fe200078e02a7 */
[----:B------:R-:W-:Y:S04]  /*3350*/  BSSY B1, `(.L_x_86) ;  /* 0x0000006000017945 */ /* 0x000fe80003800000 */
[----:B------:R2:W-:Y:S01]  /*3360*/  @!P3 STG.E.U8 desc[UR36][R158.64+0x30], R91 ;  /* 0x0000305b9e00b986 */ /* 0x0005e2000c101124 */
[----:B------:R-:W-:Y:S05]  /*3370*/  @P4 BRA `(.L_x_87) ;  /* 0x00000000000c4947 */ /* 0x000fea0003800000 */
[----:B------:R-:W5:Y:S02]  /*3380*/  LDG.E.U8 R156, desc[UR36][R162.64+0x31] ;  /* 0x00003124a29c7981 */ /* 0x000f64000c1e1100 */
[----:B-----5:R-:W-:-:S05]  /*3390*/  PRMT R22, R156, 0x8880, RZ ;  /* 0x000088809c167816 */ /* 0x020fca00000000ff */
[----:B------:R-:W-:-:S07]  /*33a0*/  IMAD R167, R22, R155, RZ ;  /* 0x0000009b16a77224 */ /* 0x000fce00078e02ff */
.L_x_87:
[----:B------:R-:W-:Y:S05]  /*33b0*/  BSYNC B1 ;  /* 0x0000000000017941 */ /* 0x000fea0003800000 */
.L_x_86:
        /* <DEDUP_REMOVED lines=10> */
.L_x_89:
[----:B------:R-:W-:Y:S05]  /*3460*/  BSYNC B1 ;  /* 0x0000000000017941 */ /* 0x000fea0003800000 */
.L_x_88:
[----:B--2---:R-:W-:Y:S01]  /*3470*/  @!P2 IMAD R91, R114, R154, R167 ;  /* 0x0000009a725ba224 */ /* 0x004fe200078e02a7 */
[----:B------:R-:W-:Y:S04]  /*3480*/  BSSY B1, `(.L_x_90) ;  /* 0x0000006000017945 */ /* 0x000fe80003800000 */
[----:B------:R2:W-:Y:S01]  /*3490*/  @!P2 STG.E.U8 desc[UR36][R12.64+0x30], R91 ;  /* 0x0000305b0c00a986 */ /* 0x0005e2000c101124 */
[----:B------:R-:W-:Y:S05]  /*34a0*/  @P3 BRA `(.L_x_91) ;  /* 0x00000000000c3947 */ /* 0x000fea0003800000 */
[----:B------:R-:W5:Y:S02]  /*34b0*/  LDG.E.U8 R156, desc[UR36][R88.64+0x31] ;  /* 0x00003124589c7981 */ /* 0x000f64000c1e1100 */
[----:B-----5:R-:W-:-:S05]  /*34c0*/  PRMT R22, R156, 0x8880, RZ ;  /* 0x000088809c167816 */ /* 0x020fca00000000ff */
[----:B------:R-:W-:-:S07]  /*34d0*/  IMAD R167, R22, R155, RZ ;  /* 0x0000009b16a77224 */ /* 0x000fce00078e02ff */
.L_x_91:
[----:B------:R-:W-:Y:S05]  /*34e0*/  BSYNC B1 ;  /* 0x0000000000017941 */ /* 0x000fea0003800000 */
.L_x_90:
[----:B------:R-:W-:Y:S01]  /*34f0*/  @!P3 IMAD R115, R115, R154, R167 ;  /* 0x0000009a7373b224 */ /* 0x000fe200078e02a7 */
[----:B------:R-:W-:Y:S04]  /*3500*/  BSSY B1, `(.L_x_92) ;  /* 0x0000006000017945 */ /* 0x000fe80003800000 */
[----:B------:R0:W-:Y:S01]  /*3510*/  @!P3 STG.E.U8 desc[UR36][R12.64+0x31], R115 ;  /* 0x000031730c00b986 */ /* 0x0001e2000c101124 */
[----:B------:R-:W-:Y:S05]  /*3520*/  @P4 BRA `(.L_x_93) ;  /* 0x00000000000c4947 */ /* 0x000fea0003800000 */
[----:B------:R-:W5:Y:S02]  /*3530*/  LDG.E.U8 R156, desc[UR36][R162.64+0x38] ;  /* 0x00003824a29c7981 */ /* 0x000f64000c1e1100 */
[----:B-----5:R-:W-:-:S05]  /*3540*/  PRMT R22, R156, 0x8880, RZ ;  /* 0x000088809c167816 */ /* 0x020fca00000000ff */
[----:B------:R-:W-:-:S07]  /*3550*/  IMAD R167, R22, R155, RZ ;  /* 0x0000009b16a77224 */ /* 0x000fce00078e02ff */
.L_x_93:
[----:B------:R-:W-:Y:S05]  /*3560*/  BSYNC B1 ;  /* 0x0000000000017941 */ /* 0x000fea0003800000 */
.L_x_92:
        /* <DEDUP_REMOVED lines=10> */
.L_x_95:
[----:B------:R-:W-:Y:S05]  /*3610*/  BSYNC B1 ;  /* 0x0000000000017941 */ /* 0x000fea0003800000 */
.L_x_94:
[----:B------:R-:W-:Y:S01]  /*3620*/  @!P2 IMAD R117, R117, R154, R167 ;  /* 0x0000009a7575a224 */ /* 0x000fe200078e02a7 */
[----:B------:R-:W-:Y:S04]  /*3630*/  BSSY B1, `(.L_x_96) ;  /* 0x0000006000017945 */ /* 0x000fe80003800000 */
[----:B------:R0:W-:Y:S01]  /*3640*/  @!P2 STG.E.U8 desc[UR36][R158.64+0x39], R117 ;  /* 0x000039759e00a986 */ /* 0x0001e2000c101124 */
[----:B------:R-:W-:Y:S05]  /*3650*/  @P3 BRA `(.L_x_97) ;  /* 0x00000000000c3947 */ /* 0x000fea0003800000 */
[----:B------:R-:W5:Y:S02]  /*3660*/  LDG.E.U8 R156, desc[UR36][R88.64+0x38] ;  /* 0x00003824589c7981 */ /* 0x000f64000c1e1100 */
[----:B-----5:R-:W-:-:S05]  /*3670*/  PRMT R22, R156, 0x8880, RZ ;  /* 0x000088809c167816 */ /* 0x020fca00000000ff */
[----:B------:R-:W-:-:S07]  /*3680*/  IMAD R167, R22, R155, RZ ;  /* 0x0000009b16a77224 */ /* 0x000fce00078e02ff */
.L_x_97:
[----:B------:R-:W-:Y:S05]  /*3690*/  BSYNC B1 ;  /* 0x0000000000017941 */ /* 0x000fea0003800000 */
.L_x_96:
[----:B--2---:R-:W-:Y:S01]  /*36a0*/  @!P3 IMAD R91, R118, R154, R167 ;  /* 0x0000009a765bb224 */ /* 0x004fe200078e02a7 */
[----:B------:R-:W-:Y:S04]  /*36b0*/  BSSY B1, `(.L_x_98) ;  /* 0x0000006000017945 */ /* 0x000fe80003800000 */
[----:B------:R2:W-:Y:S01]  /*36c0*/  @!P3 STG.E.U8 desc[UR36][R12.64+0x38], R91 ;  /* 0x0000385b0c00b986 */ /* 0x0005e2000c101124 */
[----:B------:R-:W-:Y:S05]  /*36d0*/  @P4 BRA `(.L_x_99) ;  /* 0x00000000000c4947 */ /* 0x000fea0003800000 */
[----:B------:R-:W5:Y:S02]  /*36e0*/  LDG.E.U8 R156, desc[UR36][R88.64+0x39] ;  /* 0x00003924589c7981 */ /* 0x000f64000c1e1100 */
[----:B-----5:R-:W-:-:S05]  /*36f0*/  PRMT R22, R156, 0x8880, RZ ;  /* 0x000088809c167816 */ /* 0x020fca00000000ff */
[----:B------:R-:W-:-:S07]  /*3700*/  IMAD R167, R22, R155, RZ ;  /* 0x0000009b16a77224 */ /* 0x000fce00078e02ff */
.L_x_99:
[----:B------:R-:W-:Y:S05]  /*3710*/  BSYNC B1 ;  /* 0x0000000000017941 */ /* 0x000fea0003800000 */
.L_x_98:
        /* <DEDUP_REMOVED lines=10> */
.L_x_101:
[----:B------:R-:W-:Y:S05]  /*37c0*/  BSYNC B1 ;  /* 0x0000000000017941 */ /* 0x000fea0003800000 */
.L_x_100:
[----:B--2---:R-:W-:Y:S01]  /*37d0*/  @!P2 IMAD R91, R120, R154, R167 ;  /* 0x0000009a785ba224 */ /* 0x004fe200078e02a7 */
[----:B------:R-:W-:Y:S04]  /*37e0*/  BSSY B1, `(.L_x_102) ;  /* 0x0000006000017945 */ /* 0x000fe80003800000 */
[----:B------:R2:W-:Y:S01]  /*37f0*/  @!P2 STG.E.U8 desc[UR36][R158.64+0x40], R91 ;  /* 0x0000405b9e00a986 */ /* 0x0005e2000c101124 */
[----:B------:R-:W-:Y:S05]  /*3800*/  @P3 BRA `(.L_x_103) ;  /* 0x00000000000c3947 */ /* 0x000fea0003800000 */
[----:B------:R-:W5:Y:S02]  /*3810*/  LDG.E.U8 R156, desc[UR36][R162.64+0x41] ;  /* 0x00004124a29c7981 */ /* 0x000f64000c1e1100 */
[----:B-----5:R-:W-:-:S05]  /*3820*/  PRMT R22, R156, 0x8880, RZ ;  /* 0x000088809c167816 */ /* 0x020fca00000000ff */
[----:B------:R-:W-:-:S07]  /*3830*/  IMAD R167, R22, R155, RZ ;  /* 0x0000009b16a77224 */ /* 0x000fce00078e02ff */
.L_x_103:
[----:B------:R-:W-:Y:S05]  /*3840*/  BSYNC B1 ;  /* 0x0000000000017941 */ /* 0x000fea0003800000 */
.L_x_102:
[----:B------:R-:W-:Y:S01]  /*3850*/  @!P3 IMAD R121, R121, R154, R167 ;  /* 0x0000009a7979b224 */ /* 0x000fe200078e02a7 */
[----:B------:R-:W-:Y:S04]  /*3860*/  BSSY B1, `(.L_x_104) ;  /* 0x0000006000017945 */ /* 0x000fe80003800000 */
[----:B------:R0:W-:Y:S01]  /*3870*/  @!P3 STG.E.U8 desc[UR36][R158.64+0x41], R121 ;  /* 0x000041799e00b986 */ /* 0x0001e2000c101124 */
[----:B------:R-:W-:Y:S05]  /*3880*/  @P4 BRA `(.L_x_105) ;  /* 0x00000000000c4947 */ /* 0x000fea0003800000 */
[----:B------:R-:W5:Y:S02]  /*3890*/  LDG.E.U8 R156, desc[UR36][R88.64+0x40] ;  /* 0x00004024589c7981 */ /* 0x000f64000c1e1100 */
[----:B-----5:R-:W-:-:S05]  /*38a0*/  PRMT R22, R156, 0x8880, RZ ;  /* 0x000088809c167816 */ /* 0x020fca00000000ff */
[----:B------:R-:W-:-:S07]  /*38b0*/  IMAD R167, R22, R155, RZ ;  /* 0x0000009b16a77224 */ /* 0x000fce00078e02ff */
.L_x_105:
[----:B------:R-:W-:Y:S05]  /*38c0*/  BSYNC B1 ;  /* 0x0000000000017941 */ /* 0x000fea0003800000 */
.L_x_104:
        /* <DEDUP_REMOVED lines=10> */
.L_x_107:
[----:B------:R-:W-:Y:S05]  /*3970*/  BSYNC B1 ;  /* 0x0000000000017941 */ /* 0x000fea0003800000 */
.L_x_106:
[----:B------:R-:W-:Y:S01]  /*3980*/  @!P2 IMAD R123, R123, R154, R167 ;  /* 0x0000009a7b7ba224 */ /* 0x000fe200078e02a7 */
[----:B------:R-:W-:Y:S04]  /*3990*/  BSSY B1, `(.L_x_108) ;  /* 0x0000006000017945 */ /* 0x000fe80003800000 */
[----:B------:R0:W-:Y:S01]  /*39a0*/  @!P2 STG.E.U8 desc[UR36][R12.64+0x41], R123 ;  /* 0x0000417b0c00a986 */ /* 0x0001e2000c101124 */
[----:B------:R-:W-:Y:S05]  /*39b0*/  @P3 BRA `(.L_x_109) ;  /* 0x00000000000c3947 */ /* 0x000fea0003800000 */
[----:B------:R-:W5:Y:S02]  /*39c0*/  LDG.E.U8 R156, desc[UR36][R162.64+0x48] ;  /* 0x00004824a29c7981 */ /* 0x000f64000c1e1100 */
[----:B-----5:R-:W-:-:S05]  /*39d0*/  PRMT R22, R156, 0x8880, RZ ;  /* 0x000088809c167816 */ /* 0x020fca00000000ff */
[----:B------:R-:W-:-:S07]  /*39e0*/  IMAD R167, R22, R155, RZ ;  /* 0x0000009b16a77224 */ /* 0x000fce00078e02ff */
.L_x_109:
[----:B------:R-:W-:Y:S05]  /*39f0*/  BSYNC B1 ;  /* 0x0000000000017941 */ /* 0x000fea0003800000 */
.L_x_108:
[----:B--2---:R-:W-:Y:S01]  /*3a00*/  @!P3 IMAD R91, R124, R154, R167 ;  /* 0x0000009a7c5bb224 */ /* 0x004fe200078e02a7 */
[----:B------:R-:W-:Y:S04]  /*3a10*/  BSSY B1, `(.L_x_110) ;  /* 0x0000006000017945 */ /* 0x000fe80003800000 */
[----:B------:R2:W-:Y:S01]  /*3a20*/  @!P3 STG.E.U8 desc[UR36][R158.64+0x48], R91 ;  /* 0x0000485b9e00b986 */ /* 0x0005e2000c101124 */
[----:B------:R-:W-:Y:S05]  /*3a30*/  @P4 BRA `(.L_x_111) ;  /* 0x00000000000c4947 */ /* 0x000fea0003800000 */
[----:B------:R-:W5:Y:S02]  /*3a40*/  LDG.E.U8 R156, desc[UR36][R162.64+0x49] ;  /* 0x00004924a29c7981 */ /* 0x000f64000c1e1100 */
[----:B-----5:R-:W-:-:S05]  /*3a50*/  PRMT R22, R156, 0x8880, RZ ;  /* 0x000088809c167816 */ /* 0x020fca00000000ff */
[----:B------:R-:W-:-:S07]  /*3a60*/  IMAD R167, R22, R155, RZ ;  /* 0x0000009b16a77224 */ /* 0x000fce00078e02ff */
.L_x_111:
[----:B------:R-:W-:Y:S05]  /*3a70*/  BSYNC B1 ;  /* 0x0000000000017941 */ /* 0x000fea0003800000 */
.L_x_110:
        /* <DEDUP_REMOVED lines=10> */
.L_x_113:
[----:B------:R-:W-:Y:S05]  /*3b20*/  BSYNC B1 ;  /* 0x0000000000017941 */ /* 0x000fea0003800000 */
.L_x_112:
[----:B--2---:R-:W-:Y:S01]  /*3b30*/  @!P2 IMAD R91, R126, R154, R167 ;  /* 0x0000009a7e5ba224 */ /* 0x004fe200078e02a7 */
[----:B------:R-:W-:Y:S04]  /*3b40*/  BSSY B1, `(.L_x_114) ;  /* 0x0000006000017945 */ /* 0x000fe80003800000 */
[----:B------:R2:W-:Y:S01]  /*3b50*/  @!P2 STG.E.U8 desc[UR36][R12.64+0x48], R91 ;  /* 0x0000485b0c00a986 */ /* 0x0005e2000c101124 */
[----:B------:R-:W-:Y:S05]  /*3b60*/  @P3 BRA `(.L_x_115) ;  /* 0x00000000000c3947 */ /* 0x000fea0003800000 */
[----:B------:R-:W5:Y:S02]  /*3b70*/  LDG.E.U8 R156, desc[UR36][R88.64+0x49] ;  /* 0x00004924589c7981 */ /* 0x000f64000c1e1100 */
[----:B-----5:R-:W-:-:S05]  /*3b80*/  PRMT R22, R156, 0x8880, RZ ;  /* 0x000088809c167816 */ /* 0x020fca00000000ff */
[----:B------:R-:W-:-:S07]  /*3b90*/  IMAD R167, R22, R155, RZ ;  /* 0x0000009b16a77224 */ /* 0x000fce00078e02ff */
.L_x_115:
[----:B------:R-:W-:Y:S05]  /*3ba0*/  BSYNC B1 ;  /* 0x0000000000017941 */ /* 0x000fea0003800000 */
.L_x_114:
[----:B------:R-:W-:Y:S01]  /*3bb0*/  @!P3 IMAD R127, R127, R154, R167 ;  /* 0x0000009a7f7fb224 */ /* 0x000fe200078e02a7 */
[----:B------:R-:W-:Y:S04]  /*3bc0*/  BSSY B1, `(.L_x_116) ;  /* 0x0000006000017945 */ /* 0x000fe80003800000 */
[----:B------:R0:W-:Y:S01]  /*3bd0*/  @!P3 STG.E.U8 desc[UR36][R12.64+0x49], R127 ;  /* 0x0000497f0c00b986 */ /* 0x0001e2000c101124 */
[----:B------:R-:W-:Y:S05]  /*3be0*/  @P4 BRA `(.L_x_117) ;  /* 0x00000000000c4947 */ /* 0x000fea0003800000 */
[----:B------:R-:W5:Y:S02]  /*3bf0*/  LDG.E.U8 R156, desc[UR36][R162.64+0x50] ;  /* 0x00005024a29c7981 */ /* 0x000f64000c1e1100 */
[----:B-----5:R-:W-:-:S05]  /*3c00*/  PRMT R22, R156, 0x8880, RZ ;  /* 0x000088809c167816 */ /* 0x020fca00000000ff */
[----:B------:R-:W-:-:S07]  /*3c10*/  IMAD R167, R22, R155, RZ ;  /* 0x0000009b16a77224 */ /* 0x000fce00078e02ff */
.L_x_117:
[----:B------:R-:W-:Y:S05]  /*3c20*/  BSYNC B1 ;  /* 0x0000000000017941 */ /* 0x000fea0003800000 */
.L_x_116:
        /* <DEDUP_REMOVED lines=10> */
.L_x_119:
[----:B------:R-:W-:Y:S05]  /*3cd0*/  BSYNC B1 ;  /* 0x0000000000017941 */ /* 0x000fea0003800000 */
.L_x_118:
[----:B------:R-:W-:Y:S01]  /*3ce0*/  @!P2 IMAD R129, R129, R154, R167 ;  /* 0x0000009a8181a224 */ /* 0x000fe200078e02a7 */
[----:B------:R-:W-:Y:S04]  /*3cf0*/  BSSY B1, `(.L_x_120) ;  /* 0x0000006000017945 */ /* 0x000fe80003800000 */
[----:B------:R0:W-:Y:S01]  /*3d00*/  @!P2 STG.E.U8 desc[UR36][R158.64+0x51], R129 ;  /* 0x000051819e00a986 */ /* 0x0001e2000c101124 */
[----:B------:R-:W-:Y:S05]  /*3d10*/  @P3 BRA `(.L_x_121) ;  /* 0x00000000000c3947 */ /* 0x000fea0003800000 */
[----:B------:R-:W5:Y:S02]  /*3d20*/  LDG.E.U8 R156, desc[UR36][R88.64+0x50] ;  /* 0x00005024589c7981 */ /* 0x000f64000c1e1100 */
[----:B-----5:R-:W-:-:S05]  /*3d30*/  PRMT R22, R156, 0x8880, RZ ;  /* 0x000088809c167816 */ /* 0x020fca00000000ff */
[----:B------:R-:W-:-:S07]  /*3d40*/  IMAD R167, R22, R155, RZ ;  /* 0x0000009b16a77224 */ /* 0x000fce00078e02ff */
.L_x_121:
[----:B------:R-:W-:Y:S05]  /*3d50*/  BSYNC B1 ;  /* 0x0000000000017941 */ /* 0x000fea0003800000 */
.L_x_120:
[----:B--2---:R-:W-:Y:S01]  /*3d60*/  @!P3 IMAD R91, R130, R154, R167 ;  /* 0x0000009a825bb224 */ /* 0x004fe200078e02a7 */
[----:B------:R-:W-:Y:S04]  /*3d70*/  BSSY B1, `(.L_x_122) ;  /* 0x0000006000017945 */ /* 0x000fe80003800000 */
[----:B------:R2:W-:Y:S01]  /*3d80*/  @!P3 STG.E.U8 desc[UR36][R12.64+0x50], R91 ;  /* 0x0000505b0c00b986 */ /* 0x0005e2000c101124 */
[----:B------:R-:W-:Y:S05]  /*3d90*/  @P4 BRA `(.L_x_123) ;  /* 0x00000000000c4947 */ /* 0x000fea0003800000 */
[----:B------:R-:W5:Y:S02]  /*3da0*/  LDG.E.U8 R156, desc[UR36][R88.64+0x51] ;  /* 0x00005124589c7981 */ /* 0x000f64000c1e1100 */
[----:B-----5:R-:W-:-:S05]  /*3db0*/  PRMT R22, R156, 0x8880, RZ ;  /* 0x000088809c167816 */ /* 0x020fca00000000ff */
[----:B------:R-:W-:-:S07]  /*3dc0*/  IMAD R167, R22, R155, RZ ;  /* 0x0000009b16a77224 */ /* 0x000fce00078e02ff */
.L_x_123:
[----:B------:R-:W-:Y:S05]  /*3dd0*/  BSYNC B1 ;  /* 0x0000000000017941 */ /* 0x000fea0003800000 */
.L_x_122:
        /* <DEDUP_REMOVED lines=10> */
.L_x_125:
[----:B------:R-:W-:Y:S05]  /*3e80*/  BSYNC B1 ;  /* 0x0000000000017941 */ /* 0x000fea0003800000 */
.L_x_124:
[----:B--2---:R-:W-:Y:S01]  /*3e90*/  @!P2 IMAD R91, R132, R154, R167 ;  /* 0x0000009a845ba224 */ /* 0x004fe200078e02a7 */
[----:B------:R-:W-:Y:S04]  /*3ea0*/  BSSY B1, `(.L_x_126) ;  /* 0x0000006000017945 */ /* 0x000fe80003800000 */
[----:B------:R2:W-:Y:S01]  /*3eb0*/  @!P2 STG.E.U8 desc[UR36][R158.64+0x58], R91 ;  /* 0x0000585b9e00a986 */ /* 0x0005e2000c101124 */
[----:B------:R-:W-:Y:S05]  /*3ec0*/  @P3 BRA `(.L_x_127) ;  /* 0x00000000000c3947 */ /* 0x000fea0003800000 */
[----:B------:R-:W5:Y:S02]  /*3ed0*/  LDG.E.U8 R156, desc[UR36][R162.64+0x59] ;  /* 0x00005924a29c7981 */ /* 0x000f64000c1e1100 */
[----:B-----5:R-:W-:-:S05]  /*3ee0*/  PRMT R22, R156, 0x8880, RZ ;  /* 0x000088809c167816 */ /* 0x020fca00000000ff */
[----:B------:R-:W-:-:S07]  /*3ef0*/  IMAD R167, R22, R155, RZ ;  /* 0x0000009b16a77224 */ /* 0x000fce00078e02ff */
.L_x_127:
[----:B------:R-:W-:Y:S05]  /*3f00*/  BSYNC B1 ;  /* 0x0000000000017941 */ /* 0x000fea0003800000 */
.L_x_126:
[----:B------:R-:W-:Y:S01]  /*3f10*/  @!P3 IMAD R133, R133, R154, R167 ;  /* 0x0000009a8585b224 */ /* 0x000fe200078e02a7 */
[----:B------:R-:W-:Y:S04]  /*3f20*/  BSSY B1, `(.L_x_128) ;  /* 0x0000006000017945 */ /* 0x000fe80003800000 */
[----:B------:R0:W-:Y:S01]  /*3f30*/  @!P3 STG.E.U8 desc[UR36][R158.64+0x59], R133 ;  /* 0x000059859e00b986 */ /* 0x0001e2000c101124 */
[----:B------:R-:W-:Y:S05]  /*3f40*/  @P4 BRA `(.L_x_129) ;  /* 0x00000000000c4947 */ /* 0x000fea0003800000 */
[----:B------:R-:W5:Y:S02]  /*3f50*/  LDG.E.U8 R156, desc[UR36][R88.64+0x58] ;  /* 0x00005824589c7981 */ /* 0x000f64000c1e1100 */
[----:B-----5:R-:W-:-:S05]  /*3f60*/  PRMT R22, R156, 0x8880, RZ ;  /* 0x000088809c167816 */ /* 0x020fca00000000ff */
[----:B------:R-:W-:-:S07]  /*3f70*/  IMAD R167, R22, R155, RZ ;  /* 0x0000009b16a77224 */ /* 0x000fce00078e02ff */
.L_x_129:
[----:B------:R-:W-:Y:S05]  /*3f80*/  BSYNC B1 ;  /* 0x0000000000017941 */ /* 0x000fea0003800000 */
.L_x_128:
        /* <DEDUP_REMOVED lines=10> */
.L_x_131:
[----:B------:R-:W-:Y:S05]  /*4030*/  BSYNC B1 ;  /* 0x0000000000017941 */ /* 0x000fea0003800000 */
.L_x_130:
[----:B------:R-:W-:Y:S01]  /*4040*/  @!P2 IMAD R135, R135, R154, R167 ;  /* 0x0000009a8787a224 */ /* 0x000fe200078e02a7 */
[----:B------:R-:W-:Y:S04]  /*4050*/  BSSY B1, `(.L_x_132) ;  /* 0x0000006000017945 */ /* 0x000fe80003800000 */
[----:B------:R0:W-:Y:S01]  /*4060*/  @!P2 STG.E.U8 desc[UR36][R12.64+0x59], R135 ;  /* 0x000059870c00a986 */ /* 0x0001e2000c101124 */
[----:B------:R-:W-:Y:S05]  /*4070*/  @P3 BRA `(.L_x_133) ;  /* 0x00000000000c3947 */ /* 0x000fea0003800000 */
[----:B------:R-:W5:Y:S02]  /*4080*/  LDG.E.U8 R156, desc[UR36][R162.64+0x60] ;  /* 0x00006024a29c7981 */ /* 0x000f64000c1e1100 */
[----:B-----5:R-:W-:-:S05]  /*4090*/  PRMT R22, R156, 0x8880, RZ ;  /* 0x000088809c167816 */ /* 0x020fca00000000ff */
[----:B------:R-:W-:-:S07]  /*40a0*/  IMAD R167, R22, R155, RZ ;  /* 0x0000009b16a77224 */ /* 0x000fce00078e02ff */
.L_x_133:
[----:B------:R-:W-:Y:S05]  /*40b0*/  BSYNC B1 ;  /* 0x0000000000017941 */ /* 0x000fea0003800000 */
.L_x_132:
[----:B--2---:R-:W-:Y:S01]  /*40c0*/  @!P3 IMAD R91, R136, R154, R167 ;  /* 0x0000009a885bb224 */ /* 0x004fe200078e02a7 */
[----:B------:R-:W-:Y:S04]  /*40d0*/  BSSY B1, `(.L_x_134) ;  /* 0x0000006000017945 */ /* 0x000fe80003800000 */
[----:B------:R2:W-:Y:S01]  /*40e0*/  @!P3 STG.E.U8 desc[UR36][R158.64+0x60], R91 ;  /* 0x0000605b9e00b986 */ /* 0x0005e2000c101124 */
[----:B------:R-:W-:Y:S05]  /*40f0*/  @P4 BRA `(.L_x_135) ;  /* 0x00000000000c4947 */ /* 0x000fea0003800000 */
[----:B------:R-:W5:Y:S02]  /*4100*/  LDG.E.U8 R156, desc[UR36][R162.64+0x61] ;  /* 0x00006124a29c7981 */ /* 0x000f64000c1e1100 */
[----:B-----5:R-:W-:-:S05]  /*4110*/  PRMT R22, R156, 0x8880, RZ ;  /* 0x000088809c167816 */ /* 0x020fca00000000ff */
[----:B------:R-:W-:-:S07]  /*4120*/  IMAD R167, R22, R155, RZ ;  /* 0x0000009b16a77224 */ /* 0x000fce00078e02ff */
.L_x_135:
[----:B------:R-:W-:Y:S05]  /*4130*/  BSYNC B1 ;  /* 0x0000000000017941 */ /* 0x000fea0003800000 */
.L_x_134:
        /* <DEDUP_REMOVED lines=10> */
.L_x_137:
[----:B------:R-:W-:Y:S05]  /*41e0*/  BSYNC B1 ;  /* 0x0000000000017941 */ /* 0x000fea0003800000 */
.L_x_136:
[----:B--2---:R-:W-:Y:S01]  /*41f0*/  @!P2 IMAD R91, R138, R154, R167 ;  /* 0x0000009a8a5ba224 */ /* 0x004fe200078e02a7 */
[----:B------:R-:W-:Y:S04]  /*4200*/  BSSY B1, `(.L_x_138) ;  /* 0x0000006000017945 */ /* 0x000fe80003800000 */
[----:B------:R2:W-:Y:S01]  /*4210*/  @!P2 STG.E.U8 desc[UR36][R12.64+0x60], R91 ;  /* 0x0000605b0c00a986 */ /* 0x0005e2000c101124 */
[----:B------:R-:W-:Y:S05]  /*4220*/  @P3 BRA `(.L_x_139) ;  /* 0x00000000000c3947 */ /* 0x000fea0003800000 */
[----:B------:R-:W5:Y:S02]  /*4230*/  LDG.E.U8 R156, desc[UR36][R88.64+0x61] ;  /* 0x00006124589c7981 */ /* 0x000f64000c1e1100 */
[----:B-----5:R-:W-:-:S05]  /*4240*/  PRMT R22, R156, 0x8880, RZ ;  /* 0x000088809c167816 */ /* 0x020fca00000000ff */
[----:B------:R-:W-:-:S07]  /*4250*/  IMAD R167, R22, R155, RZ ;  /* 0x0000009b16a77224 */ /* 0x000fce00078e02ff */
.L_x_139:
[----:B------:R-:W-:Y:S05]  /*4260*/  BSYNC B1 ;  /* 0x0000000000017941 */ /* 0x000fea0003800000 */
.L_x_138:
[----:B------:R-:W-:Y:S01]  /*4270*/  @!P3 IMAD R139, R139, R154, R167 ;  /* 0x0000009a8b8bb224 */ /* 0x000fe200078e02a7 */
[----:B------:R-:W-:Y:S04]  /*4280*/  BSSY B1, `(.L_x_140) ;  /* 0x0000006000017945 */ /* 0x000fe80003800000 */
[----:B------:R0:W-:Y:S01]  /*4290*/  @!P3 STG.E.U8 desc[UR36][R12.64+0x61], R139 ;  /* 0x0000618b0c00b986 */ /* 0x0001e2000c101124 */
[----:B------:R-:W-:Y:S05]  /*42a0*/  @P4 BRA `(.L_x_141) ;  /* 0x00000000000c4947 */ /* 0x000fea0003800000 */
[----:B------:R-:W5:Y:S02]  /*42b0*/  LDG.E.U8 R156, desc[UR36][R162.64+0x68] ;  /* 0x00006824a29c7981 */ /* 0x000f64000c1e1100 */
[----:B-----5:R-:W-:-:S05]  /*42c0*/  PRMT R22, R156, 0x8880, RZ ;  /* 0x000088809c167816 */ /* 0x020fca00000000ff */
[----:B------:R-:W-:-:S07]  /*42d0*/  IMAD R167, R22, R155, RZ ;  /* 0x0000009b16a77224 */ /* 0x000fce00078e02ff */
.L_x_141:
[----:B------:R-:W-:Y:S05]  /*42e0*/  BSYNC B1 ;  /* 0x0000000000017941 */ /* 0x000fea0003800000 */
.L_x_140:
        /* <DEDUP_REMOVED lines=10> */
.L_x_143:
[----:B------:R-:W-:Y:S05]  /*4390*/  BSYNC B1 ;  /* 0x0000000000017941 */ /* 0x000fea0003800000 */
.L_x_142:
[----:B------:R-:W-:Y:S01]  /*43a0*/  @!P2 IMAD R141, R141, R154, R167 ;  /* 0x0000009a8d8da224 */ /* 0x000fe200078e02a7 */
[----:B------:R-:W-:Y:S04]  /*43b0*/  BSSY B1, `(.L_x_144) ;  /* 0x0000006000017945 */ /* 0x000fe80003800000 */
[----:B------:R0:W-:Y:S01]  /*43c0*/  @!P2 STG.E.U8 desc[UR36][R158.64+0x69], R141 ;  /* 0x0000698d9e00a986 */ /* 0x0001e2000c101124 */
[----:B------:R-:W-:Y:S05]  /*43d0*/  @P3 BRA `(.L_x_145) ;  /* 0x00000000000c3947 */ /* 0x000fea0003800000 */
[----:B------:R-:W5:Y:S02]  /*43e0*/  LDG.E.U8 R156, desc[UR36][R88.64+0x68] ;  /* 0x00006824589c7981 */ /* 0x000f64000c1e1100 */
[----:B-----5:R-:W-:-:S05]  /*43f0*/  PRMT R22, R156, 0x8880, RZ ;  /* 0x000088809c167816 */ /* 0x020fca00000000ff */
[----:B------:R-:W-:-:S07]  /*4400*/  IMAD R167, R22, R155, RZ ;  /* 0x0000009b16a77224 */ /* 0x000fce00078e02ff */
.L_x_145:
[----:B------:R-:W-:Y:S05]  /*4410*/  BSYNC B1 ;  /* 0x0000000000017941 */ /* 0x000fea0003800000 */
.L_x_144:
[----:B--2---:R-:W-:Y:S01]  /*4420*/  @!P3 IMAD R91, R142, R154, R167 ;  /* 0x0000009a8e5bb224 */ /* 0x004fe200078e02a7 */
[----:B------:R-:W-:Y:S04]  /*4430*/  BSSY B1, `(.L_x_146) ;  /* 0x0000006000017945 */ /* 0x000fe80003800000 */
[----:B------:R2:W-:Y:S01]  /*4440*/  @!P3 STG.E.U8 desc[UR36][R12.64+0x68], R91 ;  /* 0x0000685b0c00b986 */ /* 0x0005e2000c101124 */
[----:B------:R-:W-:Y:S05]  /*4450*/  @P4 BRA `(.L_x_147) ;  /* 0x00000000000c4947 */ /* 0x000fea0003800000 */
[----:B------:R-:W5:Y:S02]  /*4460*/  LDG.E.U8 R156, desc[UR36][R88.64+0x69] ;  /* 0x00006924589c7981 */ /* 0x000f64000c1e1100 */
[----:B-----5:R-:W-:-:S05]  /*4470*/  PRMT R22, R156, 0x8880, RZ ;  /* 0x000088809c167816 */ /* 0x020fca00000000ff */
[----:B------:R-:W-:-:S07]  /*4480*/  IMAD R167, R22, R155, RZ ;  /* 0x0000009b16a77224 */ /* 0x000fce00078e02ff */
.L_x_147:
[----:B------:R-:W-:Y:S05]  /*4490*/  BSYNC B1 ;  /* 0x0000000000017941 */ /* 0x000fea0003800000 */
.L_x_146:
        /* <DEDUP_REMOVED lines=10> */
.L_x_149:
[----:B------:R-:W-:Y:S05]  /*4540*/  BSYNC B1 ;  /* 0x0000000000017941 */ /* 0x000fea0003800000 */
.L_x_148:
[----:B--2---:R-:W-:Y:S01]  /*4550*/  @!P2 IMAD R91, R144, R154, R167 ;  /* 0x0000009a905ba224 */ /* 0x004fe200078e02a7 */
[----:B------:R-:W-:Y:S04]  /*4560*/  BSSY B1, `(.L_x_150) ;  /* 0x0000006000017945 */ /* 0x000fe80003800000 */
[----:B------:R2:W-:Y:S01]  /*4570*/  @!P2 STG.E.U8 desc[UR36][R158.64+0x70], R91 ;  /* 0x0000705b9e00a986 */ /* 0x0005e2000c101124 */
[----:B------:R-:W-:Y:S05]  /*4580*/  @P3 BRA `(.L_x_151) ;  /* 0x00000000000c3947 */ /* 0x000fea0003800000 */
[----:B------:R-:W5:Y:S02]  /*4590*/  LDG.E.U8 R156, desc[UR36][R162.64+0x71] ;  /* 0x00007124a29c7981 */ /* 0x000f64000c1e1100 */
[----:B-----5:R-:W-:-:S05]  /*45a0*/  PRMT R22, R156, 0x8880, RZ ;  /* 0x000088809c167816 */ /* 0x020fca00000000ff */
[----:B------:R-:W-:-:S07]  /*45b0*/  IMAD R167, R22, R155, RZ ;  /* 0x0000009b16a77224 */ /* 0x000fce00078e02ff */
.L_x_151:
[----:B------:R-:W-:Y:S05]  /*45c0*/  BSYNC B1 ;  /* 0x0000000000017941 */ /* 0x000fea0003800000 */
.L_x_150:
[----:B------:R-:W-:Y:S01]  /*45d0*/  @!P3 IMAD R145, R145, R154, R167 ;  /* 0x0000009a9191b224 */ /* 0x000fe200078e02a7 */
[----:B------:R-:W-:Y:S04]  /*45e0*/  BSSY B1, `(.L_x_152) ;  /* 0x0000006000017945 */ /* 0x000fe80003800000 */
[----:B------:R0:W-:Y:S01]  /*45f0*/  @!P3 STG.E.U8 desc[UR36][R158.64+0x71], R145 ;  /* 0x000071919e00b986 */ /* 0x0001e2000c101124 */
[----:B------:R-:W-:Y:S05]  /*4600*/  @P4 BRA `(.L_x_153) ;  /* 0x00000000000c4947 */ /* 0x000fea0003800000 */
[----:B------:R-:W5:Y:S02]  /*4610*/  LDG.E.U8 R156, desc[UR36][R88.64+0x70] ;  /* 0x00007024589c7981 */ /* 0x000f64000c1e1100 */
[----:B-----5:R-:W-:-:S05]  /*4620*/  PRMT R22, R156, 0x8880, RZ ;  /* 0x000088809c167816 */ /* 0x020fca00000000ff */
[----:B------:R-:W-:-:S07]  /*4630*/  IMAD R167, R22, R155, RZ ;  /* 0x0000009b16a77224 */ /* 0x000fce00078e02ff */
.L_x_153:
[----:B------:R-:W-:Y:S05]  /*4640*/  BSYNC B1 ;  /* 0x0000000000017941 */ /* 0x000fea0003800000 */
.L_x_152:
[----:B------:R-:W-:Y:S01]  /*4650*/  ISETP.LT.OR P2, PT, R164, 0x72, !P0 ;  /* 0x00000072a400780c */ /* 0x000fe20004741670 */
[----:B--2---:R-:W-:Y:S01]  /*4660*/  @!P4 IMAD R91, R146, R154, R167 ;  /* 0x0000009a925bc224 */ /* 0x004fe200078e02a7 */
[----:B------:R-:W-:Y:S01]  /*4670*/  BSSY B1, `(.L_x_154) ;  /* 0x0000009000017945 */ /* 0x000fe20003800000 */
[----:B------:R-:W-:-:S03]  /*4680*/  IADD3 R165, P3, R165, 0x80, RZ ;  /* 0x00000080a5a57810 */ /* 0x000fc60007f7e0ff */
[----:B------:R2:W-:Y:S01]  /*4690*/  @!P4 STG.E.U8 desc[UR36][R12.64+0x70], R91 ;  /* 0x0000705b0c00c986 */ /* 0x0005e2000c101124 */
[C---:B------:R-:W-:Y:S02]  /*46a0*/  ISETP.LT.OR P4, PT, R164.reuse, 0x79, !P1 ;  /* 0x00000079a400780c */ /* 0x040fe40004f81670 */
[----:B------:R-:W-:-:S04]  /*46b0*/  ISETP.LT.OR P1, PT, R164, 0x7a, !P1 ;  /* 0x0000007aa400780c */ /* 0x000fc80004f21670 */
[----:B------:R-:W-:Y:S09]  /*46c0*/  @P2 BRA `(.L_x_155) ;  /* 0x00000000000c2947 */ /* 0x000ff20003800000 */
[----:B------:R-:W5:Y:S02]  /*46d0*/  LDG.E.U8 R156, desc[UR36][R88.64+0x71] ;  /* 0x00007124589c7981 */ /* 0x000f64000c1e1100 */
[----:B-----5:R-:W-:-:S05]  /*46e0*/  PRMT R22, R156, 0x8880, RZ ;  /* 0x000088809c167816 */ /* 0x020fca00000000ff */
[----:B------:R-:W-:-:S07]  /*46f0*/  IMAD R167, R22, R155, RZ ;  /* 0x0000009b16a77224 */ /* 0x000fce00078e02ff */
.L_x_155:
[----:B------:R-:W-:Y:S05]  /*4700*/  BSYNC B1 ;  /* 0x0000000000017941 */ /* 0x000fea0003800000 */
.L_x_154:
[----:B------:R-:W-:Y:S01]  /*4710*/  @!P2 IMAD R147, R147, R154, R167 ;  /* 0x0000009a9393a224 */ /* 0x000fe200078e02a7 */
[----:B------:R-:W-:Y:S04]  /*4720*/  BSSY B1, `(.L_x_156) ;  /* 0x0000006000017945 */ /* 0x000fe80003800000 */
[----:B------:R0:W-:Y:S01]  /*4730*/  @!P2 STG.E.U8 desc[UR36][R12.64+0x71], R147 ;  /* 0x000071930c00a986 */ /* 0x0001e2000c101124 */
[----:B------:R-:W-:Y:S05]  /*4740*/  @P4 BRA `(.L_x_157) ;  /* 0x00000000000c4947 */ /* 0x000fea0003800000 */
[----:B------:R-:W5:Y:S02]  /*4750*/  LDG.E.U8 R156, desc[UR36][R162.64+0x78] ;  /* 0x00007824a29c7981 */ /* 0x000f64000c1e1100 */
[----:B-----5:R-:W-:-:S05]  /*4760*/  PRMT R22, R156, 0x8880, RZ ;  /* 0x000088809c167816 */ /* 0x020fca00000000ff */
[----:B------:R-:W-:-:S07]  /*4770*/  IMAD R167, R22, R155, RZ ;  /* 0x0000009b16a77224 */ /* 0x000fce00078e02ff */
.L_x_157:
[----:B------:R-:W-:Y:S05]  /*4780*/  BSYNC B1 ;  /* 0x0000000000017941 */ /* 0x000fea0003800000 */
.L_x_156:
[----:B--2---:R-:W-:Y:S01]  /*4790*/  @!P4 IMAD R91, R148, R154, R167 ;  /* 0x0000009a945bc224 */ /* 0x004fe200078e02a7 */
[----:B------:R-:W-:Y:S04]  /*47a0*/  BSSY B1, `(.L_x_158) ;  /* 0x0000006000017945 */ /* 0x000fe80003800000 */
[----:B------:R2:W-:Y:S01]  /*47b0*/  @!P4 STG.E.U8 desc[UR36][R158.64+0x78], R91 ;  /* 0x0000785b9e00c986 */ /* 0x0005e2000c101124 */
[----:B------:R-:W-:Y:S05]  /*47c0*/  @P1 BRA `(.L_x_159) ;  /* 0x00000000000c1947 */ /* 0x000fea0003800000 */
[----:B------:R-:W5:Y:S02]  /*47d0*/  LDG.E.U8 R156, desc[UR36][R162.64+0x79] ;  /* 0x00007924a29c7981 */ /* 0x000f64000c1e1100 */
[----:B-----5:R-:W-:-:S05]  /*47e0*/  PRMT R22, R156, 0x8880, RZ ;  /* 0x000088809c167816 */ /* 0x020fca00000000ff */
[----:B------:R-:W-:-:S07]  /*47f0*/  IMAD R167, R22, R155, RZ ;  /* 0x0000009b16a77224 */ /* 0x000fce00078e02ff */
.L_x_159:
[----:B------:R-:W-:Y:S05]  /*4800*/  BSYNC B1 ;  /* 0x0000000000017941 */ /* 0x000fea0003800000 */
.L_x_158:
[----:B------:R-:W-:Y:S01]  /*4810*/  IMAD.X R5, RZ, RZ, R5, P3 ;  /* 0x000000ffff057224 */ /* 0x000fe200018e0605 */
[C---:B------:R-:W-:Y:S01]  /*4820*/  ISETP.LT.OR P3, PT, R164.reuse, 0x79, !P0 ;  /* 0x00000079a400780c */ /* 0x040fe20004761670 */
[----:B------:R-:W-:Y:S01]  /*4830*/  @!P1 IMAD R149, R149, R154, R167 ;  /* 0x0000009a95959224 */ /* 0x000fe200078e02a7 */
[----:B------:R-:W-:Y:S01]  /*4840*/  ISETP.GE.AND P2, PT, R3, 0x81, PT ;  /* 0x000000810300780c */ /* 0x000fe20003f46270 */
[-C--:B--2---:R-:W-:Y:S01]  /*4850*/  IMAD.WIDE.U32 R90, R165, R14.reuse, R152 ;  /* 0x0000000ea55a7225 */ /* 0x084fe200078e0098 */
[----:B------:R-:W-:Y:S01]  /*4860*/  BSSY B1, `(.L_x_160) ;  /* 0x000000b000017945 */ /* 0x000fe20003800000 */
[C---:B------:R-:W-:Y:S01]  /*4870*/  ISETP.LT.OR P0, PT, R164.reuse, 0x7a, !P0 ;  /* 0x0000007aa400780c */ /* 0x040fe20004701670 */
[----:B------:R2:W-:Y:S01]  /*4880*/  @!P1 STG.E.U8 desc[UR36][R158.64+0x79], R149 ;  /* 0x000079959e009986 */ /* 0x0005e2000c101124 */
[----:B------:R-:W-:Y:S01]  /*4890*/  IMAD R22, R5, R14, RZ ;  /* 0x0000000e05167224 */ /* 0x000fe200078e02ff */
[----:B------:R-:W-:Y:S02]  /*48a0*/  ISETP.LT.OR P1, PT, R164, 0x1, !P2 ;  /* 0x00000001a400780c */ /* 0x000fe40005721670 */
[----:B------:R-:W-:Y:S01]  /*48b0*/  IADD3 R4, P4, R90, R10, RZ ;  /* 0x0000000a5a047210 */ /* 0x000fe20007f9e0ff */
[----:B---3--:R-:W-:-:S02]  /*48c0*/  IMAD R93, R165, R15, R22 ;  /* 0x0000000fa55d7224 */ /* 0x008fc400078e0216 */
[----:B------:R-:W-:Y:S10]  /*48d0*/  @P3 BRA `(.L_x_161) ;  /* 0x00000000000c3947 */ /* 0x000ff40003800000 */
[----:B------:R-:W3:Y:S02]  /*48e0*/  LDG.E.U8 R156, desc[UR36][R88.64+0x78] ;  /* 0x00007824589c7981 */ /* 0x000ee4000c1e1100 */
[----:B---3--:R-:W-:-:S05]  /*48f0*/  PRMT R22, R156, 0x8880, RZ ;  /* 0x000088809c167816 */ /* 0x008fca00000000ff */
[----:B------:R-:W-:-:S07]  /*4900*/  IMAD R167, R22, R155, RZ ;  /* 0x0000009b16a77224 */ /* 0x000fce00078e02ff */
.L_x_161:
[----:B------:R-:W-:Y:S05]  /*4910*/  BSYNC B1 ;  /* 0x0000000000017941 */ /* 0x000fea0003800000 */
.L_x_160:
[----:B------:R-:W-:Y:S01]  /*4920*/  @!P3 IMAD R15, R150, R154, R167 ;  /* 0x0000009a960fb224 */ /* 0x000fe200078e02a7 */
[----:B------:R-:W-:Y:S01]  /*4930*/  BSSY B1, `(.L_x_162) ;  /* 0x0000007000017945 */ /* 0x000fe20003800000 */
[----:B------:R-:W-:-:S03]  /*4940*/  IADD3.X R5, R11, R91, R93, P4, !PT ;  /* 0x0000005b0b057210 */ /* 0x000fc600027fe45d */
[----:B------:R3:W-:Y:S01]  /*4950*/  @!P3 STG.E.U8 desc[UR36][R12.64+0x78], R15 ;  /* 0x0000780f0c00b986 */ /* 0x0007e2000c101124 */
[----:B------:R-:W-:Y:S05]  /*4960*/  @P0 BRA `(.L_x_163) ;  /* 0x00000000000c0947 */ /* 0x000fea0003800000 */
[----:B------:R-:W5:Y:S02]  /*4970*/  LDG.E.U8 R156, desc[UR36][R88.64+0x79] ;  /* 0x00007924589c7981 */ /* 0x000f64000c1e1100 */
[----:B-----5:R-:W-:-:S05]  /*4980*/  PRMT R22, R156, 0x8880, RZ ;  /* 0x000088809c167816 */ /* 0x020fca00000000ff */
[----:B------:R-:W-:-:S07]  /*4990*/  IMAD R167, R22, R155, RZ ;  /* 0x0000009b16a77224 */ /* 0x000fce00078e02ff */
.L_x_163:
[----:B------:R-:W-:Y:S05]  /*49a0*/  BSYNC B1 ;  /* 0x0000000000017941 */ /* 0x000fea0003800000 */
.L_x_162:
[----:B------:R-:W-:Y:S01]  /*49b0*/  @!P0 IMAD R151, R151, R154, R167 ;  /* 0x0000009a97978224 */ /* 0x000fe200078e02a7 */
[----:B------:R-:W-:Y:S04]  /*49c0*/  BSSY B1, `(.L_x_164) ;  /* 0x0000006000017945 */ /* 0x000fe80003800000 */
[----:B------:R0:W-:Y:S01]  /*49d0*/  @!P0 STG.E.U8 desc[UR36][R12.64+0x79], R151 ;  /* 0x000079970c008986 */ /* 0x0001e2000c101124 */
[----:B------:R-:W-:Y:S05]  /*49e0*/  @P1 BRA `(.L_x_165) ;  /* 0x00000000000c1947 */ /* 0x000fea0003800000 */
[----:B------:R-:W0:Y:S02]  /*49f0*/  LDG.E.U8 R156, desc[UR36][R4.64] ;  /* 0x00000024049c7981 */ /* 0x000e24000c1e1100 */
[----:B01-34-:R-:W-:-:S05]  /*4a00*/  PRMT R12, R156, 0x8880, RZ ;  /* 0x000088809c0c7816 */ /* 0x01bfca00000000ff */
[----:B------:R-:W-:-:S07]  /*4a10*/  IMAD R167, R12, R155, RZ ;  /* 0x0000009b0ca77224 */ /* 0x000fce00078e02ff */
.L_x_165:
[----:B------:R-:W-:Y:S05]  /*4a20*/  BSYNC B1 ;  /* 0x0000000000017941 */ /* 0x000fea0003800000 */
.L_x_164:
[----:B01-34-:R-:W-:Y:S01]  /*4a30*/  @!P1 IMAD R13, R24, R154, R167 ;  /* 0x0000009a180d9224 */ /* 0x01bfe200078e02a7 */
[----:B------:R-:W-:Y:S01]  /*4a40*/  BSSY B1, `(.L_x_166) ;  /* 0x000000b000017945 */ /* 0x000fe20003800000 */
[----:B------:R-:W-:Y:S01]  /*4a50*/  IMAD.WIDE.U32 R14, R165, R14, R160 ;  /* 0x0000000ea50e7225 */ /* 0x000fe200078e00a0 */
[----:B------:R-:W-:Y:S02]  /*4a60*/  ISETP.GE.AND P0, PT, R3, 0x89, PT ;  /* 0x000000890300780c */ /* 0x000fe40003f06270 */
[----:B------:R0:W-:Y:S01]  /*4a70*/  @!P1 STG.E.U8 desc[UR36][R6.64], R13 ;  /* 0x0000000d06009986 */ /* 0x0001e2000c101124 */
[----:B------:R-:W-:Y:S02]  /*4a80*/  ISETP.LT.OR P1, PT, R164, 0x2, !P2 ;  /* 0x00000002a400780c */ /* 0x000fe40005721670 */
[----:B------:R-:W-:Y:S01]  /*4a90*/  IADD3 R10, P3, P4, R20, R10, R14 ;  /* 0x0000000a140a7210 */ /* 0x000fe20007c7e00e */
[----:B------:R-:W-:-:S10]  /*4aa0*/  IMAD.IADD R14, R93, 0x1, R15 ;  /* 0x000000015d0e7824 */ /* 0x000fd400078e020f */
[----:B0-----:R-:W-:Y:S05]  /*4ab0*/  @P1 BRA `(.L_x_167) ;  /* 0x00000000000c1947 */ /* 0x001fea0003800000 */
[----:B------:R-:W3:Y:S02]  /*4ac0*/  LDG.E.U8 R156, desc[UR36][R4.64+0x1] ;  /* 0x00000124049c7981 */ /* 0x000ee4000c1e1100 */
[----:B---3--:R-:W-:-:S05]  /*4ad0*/  PRMT R12, R156, 0x8880, RZ ;  /* 0x000088809c0c7816 */ /* 0x008fca00000000ff */
[----:B------:R-:W-:-:S07]  /*4ae0*/  IMAD R167, R12, R155, RZ ;  /* 0x0000009b0ca77224 */ /* 0x000fce00078e02ff */
.L_x_167:
[----:B------:R-:W-:Y:S05]  /*4af0*/  BSYNC B1 ;  /* 0x0000000000017941 */ /* 0x000fea0003800000 */
.L_x_166:
[----:B------:R-:W-:Y:S01]  /*4b00*/  IADD3.X R11, R153, R11, R14, P3, P4 ;  /* 0x0000000b990b7210 */ /* 0x000fe20001fe840e */
[----:B------:R-:W-:Y:S01]  /*4b10*/  @!P1 IMAD R25, R25, R154, R167 ;  /* 0x0000009a19199224 */ /* 0x000fe200078e02a7 */
[C---:B------:R-:W-:Y:S01]  /*4b20*/  ISETP.LT.OR P3, PT, R164.reuse, 0x1, !P0 ;  /* 0x00000001a400780c */ /* 0x040fe20004761670 */
[----:B------:R-:W-:Y:S01]  /*4b30*/  BSSY B1, `(.L_x_168) ;  /* 0x0000008000017945 */ /* 0x000fe20003800000 */
[C---:B------:R-:W-:Y:S02]  /*4b40*/  ISETP.LT.OR P4, PT, R164.reuse, 0x9, !P2 ;  /* 0x00000009a400780c */ /* 0x040fe40005781670 */
[----:B------:R0:W-:Y:S01]  /*4b50*/  @!P1 STG.E.U8 desc[UR36][R6.64+0x1], R25 ;  /* 0x0000011906009986 */ /* 0x0001e2000c101124 */
[----:B------:R-:W-:-:S08]  /*4b60*/  ISETP.LT.OR P1, PT, R164, 0x2, !P0 ;  /* 0x00000002a400780c */ /* 0x000fd00004721670 */
[----:B------:R-:W-:Y:S05]  /*4b70*/  @P3 BRA `(.L_x_169) ;  /* 0x00000000000c3947 */ /* 0x000fea0003800000 */
[----:B------:R-:W3:Y:S02]  /*4b80*/  LDG.E.U8 R156, desc[UR36][R10.64] ;  /* 0x000000240a9c7981 */ /* 0x000ee4000c1e1100 */
[----:B---3--:R-:W-:-:S05]  /*4b90*/  PRMT R12, R156, 0x8880, RZ ;  /* 0x000088809c0c7816 */ /* 0x008fca00000000ff */
[----:B------:R-:W-:-:S07]  /*4ba0*/  IMAD R167, R12, R155, RZ ;  /* 0x0000009b0ca77224 */ /* 0x000fce00078e02ff */
.L_x_169:
[----:B------:R-:W-:Y:S05]  /*4bb0*/  BSYNC B1 ;  /* 0x0000000000017941 */ /* 0x000fea0003800000 */
.L_x_168:
[----:B------:R-:W-:Y:S01]  /*4bc0*/  @!P3 IMAD R3, R26, R154, R167 ;  /* 0x0000009a1a03b224 */ /* 0x000fe200078e02a7 */
[----:B------:R-:W-:Y:S04]  /*4bd0*/  BSSY B1, `(.L_x_170) ;  /* 0x0000006000017945 */ /* 0x000fe80003800000 */
[----:B------:R1:W-:Y:S01]  /*4be0*/  @!P3 STG.E.U8 desc[UR36][R8.64], R3 ;  /* 0x000000030800b986 */ /* 0x0003e2000c101124 */
[----:B------:R-:W-:Y:S05]  /*4bf0*/  @P1 BRA `(.L_x_171) ;  /* 0x00000000000c1947 */ /* 0x000fea0003800000 */
[----:B------:R-:W3:Y:S02]  /*4c00*/  LDG.E.U8 R156, desc[UR36][R10.64+0x1] ;  /* 0x000001240a9c7981 */ /* 0x000ee4000c1e1100 */
[----:B---3--:R-:W-:-:S05]  /*4c10*/  PRMT R12, R156, 0x8880, RZ ;  /* 0x000088809c0c7816 */ /* 0x008fca00000000ff */
[----:B------:R-:W-:-:S07]  /*4c20*/  IMAD R167, R12, R155, RZ ;  /* 0x0000009b0ca77224 */ /* 0x000fce00078e02ff */
.L_x_171:
[----:B------:R-:W-:Y:S05]  /*4c30*/  BSYNC B1 ;  /* 0x0000000000017941 */ /* 0x000fea0003800000 */
.L_x_170:
[----:B------:R-:W-:Y:S01]  /*4c40*/  @!P1 IMAD R27, R27, R154, R167 ;  /* 0x0000009a1b1b9224 */ /* 0x000fe200078e02a7 */
[----:B------:R-:W-:Y:S04]  /*4c50*/  BSSY B1, `(.L_x_172) ;  /* 0x0000006000017945 */ /* 0x000fe80003800000 */
[----:B------:R3:W-:Y:S01]  /*4c60*/  @!P1 STG.E.U8 desc[UR36][R8.64+0x1], R27 ;  /* 0x0000011b08009986 */ /* 0x0007e2000c101124 */
[----:B------:R-:W-:Y:S05]  /*4c70*/  @P4 BRA `(.L_x_173) ;  /* 0x00000000000c4947 */ /* 0x000fea0003800000 */
[----:B------:R-:W4:Y:S02]  /*4c80*/  LDG.E.U8 R156, desc[UR36][R4.64+0x8] ;  /* 0x00000824049c7981 */ /* 0x000f24000c1e1100 */
[----:B----4-:R-:W-:-:S05]  /*4c90*/  PRMT R12, R156, 0x8880, RZ ;  /* 0x000088809c0c7816 */ /* 0x010fca00000000ff */
[----:B------:R-:W-:-:S07]  /*4ca0*/  IMAD R167, R12, R155, RZ ;  /* 0x0000009b0ca77224 */ /* 0x000fce00078e02ff */
.L_x_173:
[----:B------:R-:W-:Y:S05]  /*4cb0*/  BSYNC B1 ;  /* 0x0000000000017941 */ /* 0x000fea0003800000 */
.L_x_172:
[----:B------:R-:W-:Y:S01]  /*4cc0*/  ISETP.LT.OR P1, PT, R164, 0xa, !P2 ;  /* 0x0000000aa400780c */ /* 0x000fe20005721670 */
[----:B-1----:R-:W-:Y:S01]  /*4cd0*/  @!P4 IMAD R3, R28, R154, R167 ;  /* 0x0000009a1c03c224 */ /* 0x002fe200078e02a7 */
[----:B------:R-:W-:Y:S01]  /*4ce0*/  BSSY B1, `(.L_x_174) ;  /* 0x0000008000017945 */ /* 0x000fe20003800000 */
[----:B------:R-:W-:-:S03]  /*4cf0*/  ISETP.LT.OR P3, PT, R164, 0x9, !P0 ;  /* 0x00000009a400780c */ /* 0x000fc60004761670 */
[----:B------:R1:W-:Y:S01]  /*4d00*/  @!P4 STG.E.U8 desc[UR36][R6.64+0x8], R3 ;  /* 0x000008030600c986 */ /* 0x0003e2000c101124 */
[----:B------:R-:W-:-:S06]  /*4d10*/  ISETP.LT.OR P4, PT, R164, 0xa, !P0 ;  /* 0x0000000aa400780c */ /* 0x000fcc0004781670 */
[----:B------:R-:W-:Y:S07]  /*4d20*/  @P1 BRA `(.L_x_175) ;  /* 0x00000000000c1947 */ /* 0x000fee0003800000 */
[----:B------:R-:W4:Y:S02]  /*4d30*/  LDG.E.U8 R156, desc[UR36][R4.64+0x9] ;  /* 0x00000924049c7981 */ /* 0x000f24000c1e1100 */
[----:B----4-:R-:W-:-:S05]  /*4d40*/  PRMT R12, R156, 0x8880, RZ ;  /* 0x000088809c0c7816 */ /* 0x010fca00000000ff */
[----:B------:R-:W-:-:S07]  /*4d50*/  IMAD R167, R12, R155, RZ ;  /* 0x0000009b0ca77224 */ /* 0x000fce00078e02ff */
.L_x_175:
[----:B------:R-:W-:Y:S05]  /*4d60*/  BSYNC B1 ;  /* 0x0000000000017941 */ /* 0x000fea0003800000 */
.L_x_174:
[----:B------:R-:W-:Y:S01]  /*4d70*/  @!P1 IMAD R29, R29, R154, R167 ;  /* 0x0000009a1d1d9224 */ /* 0x000fe200078e02a7 */
[----:B------:R-:W-:Y:S04]  /*4d80*/  BSSY B1, `(.L_x_176) ;  /* 0x0000006000017945 */ /* 0x000fe80003800000 */
[----:B------:R4:W-:Y:S01]  /*4d90*/  @!P1 STG.E.U8 desc[UR36][R6.64+0x9], R29 ;  /* 0x0000091d06009986 */ /* 0x0009e2000c101124 */
[----:B------:R-:W-:Y:S05]  /*4da0*/  @P3 BRA `(.L_x_177) ;  /* 0x00000000000c3947 */ /* 0x000fea0003800000 */
[----:B------:R-:W5:Y:S02]  /*4db0*/  LDG.E.U8 R156, desc[UR36][R10.64+0x8] ;  /* 0x000008240a9c7981 */ /* 0x000f64000c1e1100 */
[----:B-----5:R-:W-:-:S05]  /*4dc0*/  PRMT R12, R156, 0x8880, RZ ;  /* 0x000088809c0c7816 */ /* 0x020fca00000000ff */
[----:B------:R-:W-:-:S07]  /*4dd0*/  IMAD R167, R12, R155, RZ ;  /* 0x0000009b0ca77224 */ /* 0x000fce00078e02ff */
.L_x_177:
[----:B------:R-:W-:Y:S05]  /*4de0*/  BSYNC B1 ;  /* 0x0000000000017941 */ /* 0x000fea0003800000 */
.L_x_176:
[----:B-1----:R-:W-:Y:S01]  /*4df0*/  @!P3 IMAD R3, R30, R154, R167 ;  /* 0x0000009a1e03b224 */ /* 0x002fe200078e02a7 */
[----:B------:R-:W-:Y:S04]  /*4e00*/  BSSY B1, `(.L_x_178) ;  /* 0x0000006000017945 */ /* 0x000fe80003800000 */
[----:B------:R1:W-:Y:S01]  /*4e10*/  @!P3 STG.E.U8 desc[UR36][R8.64+0x8], R3 ;  /* 0x000008030800b986 */ /* 0x0003e2000c101124 */
[----:B------:R-:W-:Y:S05]  /*4e20*/  @P4 BRA `(.L_x_179) ;  /* 0x00000000000c4947 */ /* 0x000fea0003800000 */
[----:B------:R-:W5:Y:S02]  /*4e30*/  LDG.E.U8 R156, desc[UR36][R10.64+0x9] ;  /* 0x000009240a9c7981 */ /* 0x000f64000c1e1100 */
[----:B-----5:R-:W-:-:S05]  /*4e40*/  PRMT R12, R156, 0x8880, RZ ;  /* 0x000088809c0c7816 */ /* 0x020fca00000000ff */
[----:B------:R-:W-:-:S07]  /*4e50*/  IMAD R167, R12, R155, RZ ;  /* 0x0000009b0ca77224 */ /* 0x000fce00078e02ff */
.L_x_179:
[----:B------:R-:W-:Y:S05]  /*4e60*/  BSYNC B1 ;  /* 0x0000000000017941 */ /* 0x000fea0003800000 */
.L_x_178:
        /* <DEDUP_REMOVED lines=10> */
.L_x_181:
[----:B------:R-:W-:Y:S05]  /*4f10*/  BSYNC B1 ;  /* 0x0000000000017941 */ /* 0x000fea0003800000 */
.L_x_180:
[----:B-1----:R-:W-:Y:S01]  /*4f20*/  @!P1 IMAD R3, R32, R154, R167 ;  /* 0x0000009a20039224 */ /* 0x002fe200078e02a7 */
[----:B------:R-:W-:Y:S04]  /*4f30*/  BSSY B1, `(.L_x_182) ;  /* 0x0000006000017945 */ /* 0x000fe80003800000 */
[----:B------:R1:W-:Y:S01]  /*4f40*/  @!P1 STG.E.U8 desc[UR36][R6.64+0x10], R3 ;  /* 0x0000100306009986 */ /* 0x0003e2000c101124 */
[----:B------:R-:W-:Y:S05]  /*4f50*/  @P3 BRA `(.L_x_183) ;  /* 0x00000000000c3947 */ /* 0x000fea0003800000 */
[----:B------:R-:W5:Y:S02]  /*4f60*/  LDG.E.U8 R156, desc[UR36][R4.64+0x11] ;  /* 0x00001124049c7981 */ /* 0x000f64000c1e1100 */
[----:B-----5:R-:W-:-:S05]  /*4f70*/  PRMT R12, R156, 0x8880, RZ ;  /* 0x000088809c0c7816 */ /* 0x020fca00000000ff */
[----:B------:R-:W-:-:S07]  /*4f80*/  IMAD R167, R12, R155, RZ ;  /* 0x0000009b0ca77224 */ /* 0x000fce00078e02ff */
.L_x_183:
[----:B------:R-:W-:Y:S05]  /*4f90*/  BSYNC B1 ;  /* 0x0000000000017941 */ /* 0x000fea0003800000 */
.L_x_182:
[----:B------:R-:W-:Y:S01]  /*4fa0*/  @!P3 IMAD R33, R33, R154, R167 ;  /* 0x0000009a2121b224 */ /* 0x000fe200078e02a7 */
[----:B------:R-:W-:Y:S04]  /*4fb0*/  BSSY B1, `(.L_x_184) ;  /* 0x0000006000017945 */ /* 0x000fe80003800000 */
[----:B------:R0:W-:Y:S01]  /*4fc0*/  @!P3 STG.E.U8 desc[UR36][R6.64+0x11], R33 ;  /* 0x000011210600b986 */ /* 0x0001e2000c101124 */
[----:B------:R-:W-:Y:S05]  /*4fd0*/  @P4 BRA `(.L_x_185) ;  /* 0x00000000000c4947 */ /* 0x000fea0003800000 */
[----:B------:R-:W5:Y:S02]  /*4fe0*/  LDG.E.U8 R156, desc[UR36][R10.64+0x10] ;  /* 0x000010240a9c7981 */ /* 0x000f64000c1e1100 */
[----:B-----5:R-:W-:-:S05]  /*4ff0*/  PRMT R12, R156, 0x8880, RZ ;  /* 0x000088809c0c7816 */ /* 0x020fca00000000ff */
[----:B------:R-:W-:-:S07]  /*5000*/  IMAD R167, R12, R155, RZ ;  /* 0x0000009b0ca77224 */ /* 0x000fce00078e02ff */
.L_x_185:
[----:B------:R-:W-:Y:S05]  /*5010*/  BSYNC B1 ;  /* 0x0000000000017941 */ /* 0x000fea0003800000 */
.L_x_184:
[----:B------:R-:W-:Y:S01]  /*5020*/  ISETP.LT.OR P1, PT, R164, 0x12, !P0 ;  /* 0x00000012a400780c */ /* 0x000fe20004721670 */
[----:B-1----:R-:W-:Y:S01]  /*5030*/  @!P4 IMAD R3, R34, R154, R167 ;  /* 0x0000009a2203c224 */ /* 0x002fe200078e02a7 */
        /* <DEDUP_REMOVED lines=8> */
.L_x_187:
[----:B------:R-:W-:Y:S05]  /*50c0*/  BSYNC B1 ;  /* 0x0000000000017941 */ /* 0x000fea0003800000 */
.L_x_186:
[----:B------:R-:W-:Y:S01]  /*50d0*/  @!P1 IMAD R35, R35, R154, R167 ;  /* 0x0000009a23239224 */ /* 0x000fe200078e02a7 */
[----:B------:R-:W-:Y:S04]  /*50e0*/  BSSY B1, `(.L_x_188) ;  /* 0x0000006000017945 */ /* 0x000fe80003800000 */
[----:B------:R0:W-:Y:S01]  /*50f0*/  @!P1 STG.E.U8 desc[UR36][R8.64+0x11], R35 ;  /* 0x0000112308009986 */ /* 0x0001e2000c101124 */
[----:B------:R-:W-:Y:S05]  /*5100*/  @P3 BRA `(.L_x_189) ;  /* 0x00000000000c3947 */ /* 0x000fea0003800000 */
[----:B------:R-:W5:Y:S02]  /*5110*/  LDG.E.U8 R156, desc[UR36][R4.64+0x18] ;  /* 0x00001824049c7981 */ /* 0x000f64000c1e1100 */
[----:B-----5:R-:W-:-:S05]  /*5120*/  PRMT R12, R156, 0x8880, RZ ;  /* 0x000088809c0c7816 */ /* 0x020fca00000000ff */
[----:B------:R-:W-:-:S07]  /*5130*/  IMAD R167, R12, R155, RZ ;  /* 0x0000009b0ca77224 */ /* 0x000fce00078e02ff */
.L_x_189:
[----:B------:R-:W-:Y:S05]  /*5140*/  BSYNC B1 ;  /* 0x0000000000017941 */ /* 0x000fea0003800000 */
.L_x_188:
[----:B-1----:R-:W-:Y:S01]  /*5150*/  @!P3 IMAD R3, R36, R154, R167 ;  /* 0x0000009a2403b224 */ /* 0x002fe200078e02a7 */
[----:B------:R-:W-:Y:S04]  /*5160*/  BSSY B1, `(.L_x_190) ;  /* 0x0000006000017945 */ /* 0x000fe80003800000 */
[----:B------:R1:W-:Y:S01]  /*5170*/  @!P3 STG.E.U8 desc[UR36][R6.64+0x18], R3 ;  /* 0x000018030600b986 */ /* 0x0003e2000c101124 */
[----:B------:R-:W-:Y:S05]  /*5180*/  @P4 BRA `(.L_x_191) ;  /* 0x00000000000c4947 */ /* 0x000fea0003800000 */
[----:B------:R-:W5:Y:S02]  /*5190*/  LDG.E.U8 R156, desc[UR36][R4.64+0x19] ;  /* 0x00001924049c7981 */ /* 0x000f64000c1e1100 */
[----:B-----5:R-:W-:-:S05]  /*51a0*/  PRMT R12, R156, 0x8880, RZ ;  /* 0x000088809c0c7816 */ /* 0x020fca00000000ff */
[----:B------:R-:W-:-:S07]  /*51b0*/  IMAD R167, R12, R155, RZ ;  /* 0x0000009b0ca77224 */ /* 0x000fce00078e02ff */
.L_x_191:
[----:B------:R-:W-:Y:S05]  /*51c0*/  BSYNC B1 ;  /* 0x0000000000017941 */ /* 0x000fea0003800000 */
.L_x_190:
        /* <DEDUP_REMOVED lines=10> */
.L_x_193:
[----:B------:R-:W-:Y:S05]  /*5270*/  BSYNC B1 ;  /* 0x0000000000017941 */ /* 0x000fea0003800000 */
.L_x_192:
[----:B-1----:R-:W-:Y:S01]  /*5280*/  @!P1 IMAD R3, R38, R154, R167 ;  /* 0x0000009a26039224 */ /* 0x002fe200078e02a7 */
[----:B------:R-:W-:Y:S04]  /*5290*/  BSSY B1, `(.L_x_194) ;  /* 0x0000006000017945 */ /* 0x000fe80003800000 */
[----:B------:R1:W-:Y:S01]  /*52a0*/  @!P1 STG.E.U8 desc[UR36][R8.64+0x18], R3 ;  /* 0x0000180308009986 */ /* 0x0003e2000c101124 */
[----:B------:R-:W-:Y:S05]  /*52b0*/  @P3 BRA `(.L_x_195) ;  /* 0x00000000000c3947 */ /* 0x000fea0003800000 */
[----:B------:R-:W5:Y:S02]  /*52c0*/  LDG.E.U8 R156, desc[UR36][R10.64+0x19] ;  /* 0x000019240a9c7981 */ /* 0x000f64000c1e1100 */
[----:B-----5:R-:W-:-:S05]  /*52d0*/  PRMT R12, R156, 0x8880, RZ ;  /* 0x000088809c0c7816 */ /* 0x020fca00000000ff */
[----:B------:R-:W-:-:S07]  /*52e0*/  IMAD R167, R12, R155, RZ ;  /* 0x0000009b0ca77224 */ /* 0x000fce00078e02ff */
.L_x_195:
[----:B------:R-:W-:Y:S05]  /*52f0*/  BSYNC B1 ;  /* 0x0000000000017941 */ /* 0x000fea0003800000 */
.L_x_194:
[----:B------:R-:W-:Y:S01]  /*5300*/  @!P3 IMAD R39, R39, R154, R167 ;  /* 0x0000009a2727b224 */ /* 0x000fe200078e02a7 */
[----:B------:R-:W-:Y:S04]  /*5310*/  BSSY B1, `(.L_x_196) ;  /* 0x0000006000017945 */ /* 0x000fe80003800000 */
[----:B------:R0:W-:Y:S01]  /*5320*/  @!P3 STG.E.U8 desc[UR36][R8.64+0x19], R39 ;  /* 0x000019270800b986 */ /* 0x0001e2000c101124 */
[----:B------:R-:W-:Y:S05]  /*5330*/  @P4 BRA `(.L_x_197) ;  /* 0x00000000000c4947 */ /* 0x000fea0003800000 */
[----:B------:R-:W5:Y:S02]  /*5340*/  LDG.E.U8 R156, desc[UR36][R4.64+0x20] ;  /* 0x00002024049c7981 */ /* 0x000f64000c1e1100 */
[----:B-----5:R-:W-:-:S05]  /*5350*/  PRMT R12, R156, 0x8880, RZ ;  /* 0x000088809c0c7816 */ /* 0x020fca00000000ff */
[----:B------:R-:W-:-:S07]  /*5360*/  IMAD R167, R12, R155, RZ ;  /* 0x0000009b0ca77224 */ /* 0x000fce00078e02ff */
.L_x_197:
[----:B------:R-:W-:Y:S05]  /*5370*/  BSYNC B1 ;  /* 0x0000000000017941 */ /* 0x000fea0003800000 */
.L_x_196:
        /* <DEDUP_REMOVED lines=10> */
.L_x_199:
[----:B------:R-:W-:Y:S05]  /*5420*/  BSYNC B1 ;  /* 0x0000000000017941 */ /* 0x000fea0003800000 */
.L_x_198:
[----:B------:R-:W-:Y:S01]  /*5430*/  @!P1 IMAD R41, R41, R154, R167 ;  /* 0x0000009a29299224 */ /* 0x000fe200078e02a7 */
[----:B------:R-:W-:Y:S04]  /*5440*/  BSSY B1, `(.L_x_200) ;  /* 0x0000006000017945 */ /* 0x000fe80003800000 */
[----:B------:R0:W-:Y:S01]  /*5450*/  @!P1 STG.E.U8 desc[UR36][R6.64+0x21], R41 ;  /* 0x0000212906009986 */ /* 0x0001e2000c101124 */
[----:B------:R-:W-:Y:S05]  /*5460*/  @P3 BRA `(.L_x_201) ;  /* 0x00000000000c3947 */ /* 0x000fea0003800000 */
[----:B------:R-:W5:Y:S02]  /*5470*/  LDG.E.U8 R156, desc[UR36][R10.64+0x20] ;  /* 0x000020240a9c7981 */ /* 0x000f64000c1e1100 */
[----:B-----5:R-:W-:-:S05]  /*5480*/  PRMT R12, R156, 0x8880, RZ ;  /* 0x000088809c0c7816 */ /* 0x020fca00000000ff */
[----:B------:R-:W-:-:S07]  /*5490*/  IMAD R167, R12, R155, RZ ;  /* 0x0000009b0ca77224 */ /* 0x000fce00078e02ff */
.L_x_201:
[----:B------:R-:W-:Y:S05]  /*54a0*/  BSYNC B1 ;  /* 0x0000000000017941 */ /* 0x000fea0003800000 */
.L_x_200:
[----:B-1----:R-:W-:Y:S01]  /*54b0*/  @!P3 IMAD R3, R42, R154, R167 ;  /* 0x0000009a2a03b224 */ /* 0x002fe200078e02a7 */
[----:B------:R-:W-:Y:S04]  /*54c0*/  BSSY B1, `(.L_x_202) ;  /* 0x0000006000017945 */ /* 0x000fe80003800000 */
[----:B------:R1:W-:Y:S01]  /*54d0*/  @!P3 STG.E.U8 desc[UR36][R8.64+0x20], R3 ;  /* 0x000020030800b986 */ /* 0x0003e2000c101124 */
[----:B------:R-:W-:Y:S05]  /*54e0*/  @P4 BRA `(.L_x_203) ;  /* 0x00000000000c4947 */ /* 0x000fea0003800000 */
[----:B------:R-:W5:Y:S02]  /*54f0*/  LDG.E.U8 R156, desc[UR36][R10.64+0x21] ;  /* 0x000021240a9c7981 */ /* 0x000f64000c1e1100 */
[----:B-----5:R-:W-:-:S05]  /*5500*/  PRMT R12, R156, 0x8880, RZ ;  /* 0x000088809c0c7816 */ /* 0x020fca00000000ff */
[----:B------:R-:W-:-:S07]  /*5510*/  IMAD R167, R12, R155, RZ ;  /* 0x0000009b0ca77224 */ /* 0x000fce00078e02ff */
.L_x_203:
[----:B------:R-:W-:Y:S05]  /*5520*/  BSYNC B1 ;  /* 0x0000000000017941 */ /* 0x000fea0003800000 */
.L_x_202:
        /* <DEDUP_REMOVED lines=10> */
.L_x_205:
[----:B------:R-:W-:Y:S05]  /*55d0*/  BSYNC B1 ;  /* 0x0000000000017941 */ /* 0x000fea0003800000 */
.L_x_204:
[----:B-1----:R-:W-:Y:S01]  /*55e0*/  @!P1 IMAD R3, R44, R154, R167 ;  /* 0x0000009a2c039224 */ /* 0x002fe200078e02a7 */
[----:B------:R-:W-:Y:S04]  /*55f0*/  BSSY B1, `(.L_x_206) ;  /* 0x0000006000017945 */ /* 0x000fe80003800000 */
[----:B------:R1:W-:Y:S01]  /*5600*/  @!P1 STG.E.U8 desc[UR36][R6.64+0x28], R3 ;  /* 0x0000280306009986 */ /* 0x0003e2000c101124 */
[----:B------:R-:W-:Y:S05]  /*5610*/  @P3 BRA `(.L_x_207) ;  /* 0x00000000000c3947 */ /* 0x000fea0003800000 */
[----:B------:R-:W5:Y:S02]  /*5620*/  LDG.E.U8 R156, desc[UR36][R4.64+0x29] ;  /* 0x00002924049c7981 */ /* 0x000f64000c1e1100 */
[----:B-----5:R-:W-:-:S05]  /*5630*/  PRMT R12, R156, 0x8880, RZ ;  /* 0x000088809c0c7816 */ /* 0x020fca00000000ff */
[----:B------:R-:W-:-:S07]  /*5640*/  IMAD R167, R12, R155, RZ ;  /* 0x0000009b0ca77224 */ /* 0x000fce00078e02ff */
.L_x_207:
[----:B------:R-:W-:Y:S05]  /*5650*/  BSYNC B1 ;  /* 0x0000000000017941 */ /* 0x000fea0003800000 */
.L_x_206:
[----:B------:R-:W-:Y:S01]  /*5660*/  @!P3 IMAD R45, R45, R154, R167 ;  /* 0x0000009a2d2db224 */ /* 0x000fe200078e02a7 */
[----:B------:R-:W-:Y:S04]  /*5670*/  BSSY B1, `(.L_x_208) ;  /* 0x0000006000017945 */ /* 0x000fe80003800000 */
[----:B------:R0:W-:Y:S01]  /*5680*/  @!P3 STG.E.U8 desc[UR36][R6.64+0x29], R45 ;  /* 0x0000292d0600b986 */ /* 0x0001e2000c101124 */
[----:B------:R-:W-:Y:S05]  /*5690*/  @P4 BRA `(.L_x_209) ;  /* 0x00000000000c4947 */ /* 0x000fea0003800000 */
[----:B------:R-:W5:Y:S02]  /*56a0*/  LDG.E.U8 R156, desc[UR36][R10.64+0x28] ;  /* 0x000028240a9c7981 */ /* 0x000f64000c1e1100 */
[----:B-----5:R-:W-:-:S05]  /*56b0*/  PRMT R12, R156, 0x8880, RZ ;  /* 0x000088809c0c7816 */ /* 0x020fca00000000ff */
[----:B------:R-:W-:-:S07]  /*56c0*/  IMAD R167, R12, R155, RZ ;  /* 0x0000009b0ca77224 */ /* 0x000fce00078e02ff */
.L_x_209:
[----:B------:R-:W-:Y:S05]  /*56d0*/  BSYNC B1 ;  /* 0x0000000000017941 */ /* 0x000fea0003800000 */
.L_x_208:
        /* <DEDUP_REMOVED lines=10> */
.L_x_211:
[----:B------:R-:W-:Y:S05]  /*5780*/  BSYNC B1 ;  /* 0x0000000000017941 */ /* 0x000fea0003800000 */
.L_x_210:
[----:B------:R-:W-:Y:S01]  /*5790*/  @!P1 IMAD R47, R47, R154, R167 ;  /* 0x0000009a2f2f9224 */ /* 0x000fe200078e02a7 */
[----:B------:R-:W-:Y:S04]  /*57a0*/  BSSY B1, `(.L_x_212) ;  /* 0x0000006000017945 */ /* 0x000fe80003800000 */
[----:B------:R0:W-:Y:S01]  /*57b0*/  @!P1 STG.E.U8 desc[UR36][R8.64+0x29], R47 ;  /* 0x0000292f08009986 */ /* 0x0001e2000c101124 */
[----:B------:R-:W-:Y:S05]  /*57c0*/  @P3 BRA `(.L_x_213) ;  /* 0x00000000000c3947 */ /* 0x000fea0003800000 */
[----:B------:R-:W5:Y:S02]  /*57d0*/  LDG.E.U8 R156, desc[UR36][R4.64+0x30] ;  /* 0x00003024049c7981 */ /* 0x000f64000c1e1100 */
[----:B-----5:R-:W-:-:S05]  /*57e0*/  PRMT R12, R156, 0x8880, RZ ;  /* 0x000088809c0c7816 */ /* 0x020fca00000000ff */
[----:B------:R-:W-:-:S07]  /*57f0*/  IMAD R167, R12, R155, RZ ;  /* 0x0000009b0ca77224 */ /* 0x000fce00078e02ff */
.L_x_213:
[----:B------:R-:W-:Y:S05]  /*5800*/  BSYNC B1 ;  /* 0x0000000000017941 */ /* 0x000fea0003800000 */
.L_x_212:
[----:B-1----:R-:W-:Y:S01]  /*5810*/  @!P3 IMAD R3, R48, R154, R167 ;  /* 0x0000009a3003b224 */ /* 0x002fe200078e02a7 */
[----:B------:R-:W-:Y:S04]  /*5820*/  BSSY B1, `(.L_x_214) ;  /* 0x0000006000017945 */ /* 0x000fe80003800000 */
[----:B------:R1:W-:Y:S01]  /*5830*/  @!P3 STG.E.U8 desc[UR36][R6.64+0x30], R3 ;  /* 0x000030030600b986 */ /* 0x0003e2000c101124 */
[----:B------:R-:W-:Y:S05]  /*5840*/  @P4 BRA `(.L_x_215) ;  /* 0x00000000000c4947 */ /* 0x000fea0003800000 */
[----:B------:R-:W5:Y:S02]  /*5850*/  LDG.E.U8 R156, desc[UR36][R4.64+0x31] ;  /* 0x00003124049c7981 */ /* 0x000f64000c1e1100 */
[----:B-----5:R-:W-:-:S05]  /*5860*/  PRMT R12, R156, 0x8880, RZ ;  /* 0x000088809c0c7816 */ /* 0x020fca00000000ff */
[----:B------:R-:W-:-:S07]  /*5870*/  IMAD R167, R12, R155, RZ ;  /* 0x0000009b0ca77224 */ /* 0x000fce00078e02ff */
.L_x_215:
[----:B------:R-:W-:Y:S05]  /*5880*/  BSYNC B1 ;  /* 0x0000000000017941 */ /* 0x000fea0003800000 */
.L_x_214:
        /* <DEDUP_REMOVED lines=10> */
.L_x_217:
[----:B------:R-:W-:Y:S05]  /*5930*/  BSYNC B1 ;  /* 0x0000000000017941 */ /* 0x000fea0003800000 */
.L_x_216:
[----:B-1----:R-:W-:Y:S01]  /*5940*/  @!P1 IMAD R3, R50, R154, R167 ;  /* 0x0000009a32039224 */ /* 0x002fe200078e02a7 */
[----:B------:R-:W-:Y:S04]  /*5950*/  BSSY B1, `(.L_x_218) ;  /* 0x0000006000017945 */ /* 0x000fe80003800000 */
[----:B------:R1:W-:Y:S01]  /*5960*/  @!P1 STG.E.U8 desc[UR36][R8.64+0x30], R3 ;  /* 0x0000300308009986 */ /* 0x0003e2000c101124 */
[----:B------:R-:W-:Y:S05]  /*5970*/  @P3 BRA `(.L_x_219) ;  /* 0x00000000000c3947 */ /* 0x000fea0003800000 */
[----:B------:R-:W5:Y:S02]  /*5980*/  LDG.E.U8 R156, desc[UR36][R10.64+0x31] ;  /* 0x000031240a9c7981 */ /* 0x000f64000c1e1100 */
[----:B-----5:R-:W-:-:S05]  /*5990*/  PRMT R12, R156, 0x8880, RZ ;  /* 0x000088809c0c7816 */ /* 0x020fca00000000ff */
[----:B------:R-:W-:-:S07]  /*59a0*/  IMAD R167, R12, R155, RZ ;  /* 0x0000009b0ca77224 */ /* 0x000fce00078e02ff */
.L_x_219:
[----:B------:R-:W-:Y:S05]  /*59b0*/  BSYNC B1 ;  /* 0x0000000000017941 */ /* 0x000fea0003800000 */
.L_x_218:
[----:B------:R-:W-:Y:S01]  /*59c0*/  @!P3 IMAD R51, R51, R154, R167 ;  /* 0x0000009a3333b224 */ /* 0x000fe200078e02a7 */
[----:B------:R-:W-:Y:S04]  /*59d0*/  BSSY B1, `(.L_x_220) ;  /* 0x0000006000017945 */ /* 0x000fe80003800000 */
[----:B------:R0:W-:Y:S01]  /*59e0*/  @!P3 STG.E.U8 desc[UR36][R8.64+0x31], R51 ;  /* 0x000031330800b986 */ /* 0x0001e2000c101124 */
[----:B------:R-:W-:Y:S05]  /*59f0*/  @P4 BRA `(.L_x_221) ;  /* 0x00000000000c4947 */ /* 0x000fea0003800000 */
[----:B------:R-:W5:Y:S02]  /*5a00*/  LDG.E.U8 R156, desc[UR36][R4.64+0x38] ;  /* 0x00003824049c7981 */ /* 0x000f64000c1e1100 */
[----:B-----5:R-:W-:-:S05]  /*5a10*/  PRMT R12, R156, 0x8880, RZ ;  /* 0x000088809c0c7816 */ /* 0x020fca00000000ff */
[----:B------:R-:W-:-:S07]  /*5a20*/  IMAD R167, R12, R155, RZ ;  /* 0x0000009b0ca77224 */ /* 0x000fce00078e02ff */
.L_x_221:
[----:B------:R-:W-:Y:S05]  /*5a30*/  BSYNC B1 ;  /* 0x0000000000017941 */ /* 0x000fea0003800000 */
.L_x_220:
        /* <DEDUP_REMOVED lines=10> */
.L_x_223:
[----:B------:R-:W-:Y:S05]  /*5ae0*/  BSYNC B1 ;  /* 0x0000000000017941 */ /* 0x000fea0003800000 */
.L_x_222:
[----:B------:R-:W-:Y:S01]  /*5af0*/  @!P1 IMAD R53, R53, R154, R167 ;  /* 0x0000009a35359224 */ /* 0x000fe200078e02a7 */
[----:B------:R-:W-:Y:S04]  /*5b00*/  BSSY B1, `(.L_x_224) ;  /* 0x0000006000017945 */ /* 0x000fe80003800000 */
[----:B------:R0:W-:Y:S01]  /*5b10*/  @!P1 STG.E.U8 desc[UR36][R6.64+0x39], R53 ;  /* 0x0000393506009986 */ /* 0x0001e2000c101124 */
[----:B------:R-:W-:Y:S05]  /*5b20*/  @P3 BRA `(.L_x_225) ;  /* 0x00000000000c3947 */ /* 0x000fea0003800000 */
[----:B------:R-:W5:Y:S02]  /*5b30*/  LDG.E.U8 R156, desc[UR36][R10.64+0x38] ;  /* 0x000038240a9c7981 */ /* 0x000f64000c1e1100 */
[----:B-----5:R-:W-:-:S05]  /*5b40*/  PRMT R12, R156, 0x8880, RZ ;  /* 0x000088809c0c7816 */ /* 0x020fca00000000ff */
[----:B------:R-:W-:-:S07]  /*5b50*/  IMAD R167, R12, R155, RZ ;  /* 0x0000009b0ca77224 */ /* 0x000fce00078e02ff */
.L_x_225:
[----:B------:R-:W-:Y:S05]  /*5b60*/  BSYNC B1 ;  /* 0x0000000000017941 */ /* 0x000fea0003800000 */
.L_x_224:
[----:B-1----:R-:W-:Y:S01]  /*5b70*/  @!P3 IMAD R3, R54, R154, R167 ;  /* 0x0000009a3603b224 */ /* 0x002fe200078e02a7 */
[----:B------:R-:W-:Y:S04]  /*5b80*/  BSSY B1, `(.L_x_226) ;  /* 0x0000006000017945 */ /* 0x000fe80003800000 */
[----:B------:R1:W-:Y:S01]  /*5b90*/  @!P3 STG.E.U8 desc[UR36][R8.64+0x38], R3 ;  /* 0x000038030800b986 */ /* 0x0003e2000c101124 */
[----:B------:R-:W-:Y:S05]  /*5ba0*/  @P4 BRA `(.L_x_227) ;  /* 0x00000000000c4947 */ /* 0x000fea0003800000 */
[----:B------:R-:W5:Y:S02]  /*5bb0*/  LDG.E.U8 R156, desc[UR36][R10.64+0x39] ;  /* 0x000039240a9c7981 */ /* 0x000f64000c1e1100 */
[----:B-----5:R-:W-:-:S05]  /*5bc0*/  PRMT R12, R156, 0x8880, RZ ;  /* 0x000088809c0c7816 */ /* 0x020fca00000000ff */
[----:B------:R-:W-:-:S07]  /*5bd0*/  IMAD R167, R12, R155, RZ ;  /* 0x0000009b0ca77224 */ /* 0x000fce00078e02ff */
.L_x_227:
[----:B------:R-:W-:Y:S05]  /*5be0*/  BSYNC B1 ;  /* 0x0000000000017941 */ /* 0x000fea0003800000 */
.L_x_226:
        /* <DEDUP_REMOVED lines=10> */
.L_x_229:
[----:B------:R-:W-:Y:S05]  /*5c90*/  BSYNC B1 ;  /* 0x0000000000017941 */ /* 0x000fea0003800000 */
.L_x_228:
[----:B-1----:R-:W-:Y:S01]  /*5ca0*/  @!P1 IMAD R3, R56, R154, R167 ;  /* 0x0000009a38039224 */ /* 0x002fe200078e02a7 */
[----:B------:R-:W-:Y:S04]  /*5cb0*/  BSSY B1, `(.L_x_230) ;  /* 0x0000006000017945 */ /* 0x000fe80003800000 */
[----:B------:R1:W-:Y:S01]  /*5cc0*/  @!P1 STG.E.U8 desc[UR36][R6.64+0x40], R3 ;  /* 0x0000400306009986 */ /* 0x0003e2000c101124 */
[----:B------:R-:W-:Y:S05]  /*5cd0*/  @P3 BRA `(.L_x_231) ;  /* 0x00000000000c3947 */ /* 0x000fea0003800000 */
[----:B------:R-:W5:Y:S02]  /*5ce0*/  LDG.E.U8 R156, desc[UR36][R4.64+0x41] ;  /* 0x00004124049c7981 */ /* 0x000f64000c1e1100 */
[----:B-----5:R-:W-:-:S05]  /*5cf0*/  PRMT R12, R156, 0x8880, RZ ;  /* 0x000088809c0c7816 */ /* 0x020fca00000000ff */
[----:B------:R-:W-:-:S07]  /*5d00*/  IMAD R167, R12, R155, RZ ;  /* 0x0000009b0ca77224 */ /* 0x000fce00078e02ff */
.L_x_231:
[----:B------:R-:W-:Y:S05]  /*5d10*/  BSYNC B1 ;  /* 0x0000000000017941 */ /* 0x000fea0003800000 */
.L_x_230:
[----:B------:R-:W-:Y:S01]  /*5d20*/  @!P3 IMAD R57, R57, R154, R167 ;  /* 0x0000009a3939b224 */ /* 0x000fe200078e02a7 */
[----:B------:R-:W-:Y:S04]  /*5d30*/  BSSY B1, `(.L_x_232) ;  /* 0x0000006000017945 */ /* 0x000fe80003800000 */
[----:B------:R0:W-:Y:S01]  /*5d40*/  @!P3 STG.E.U8 desc[UR36][R6.64+0x41], R57 ;  /* 0x000041390600b986 */ /* 0x0001e2000c101124 */
[----:B------:R-:W-:Y:S05]  /*5d50*/  @P4 BRA `(.L_x_233) ;  /* 0x00000000000c4947 */ /* 0x000fea0003800000 */
[----:B------:R-:W5:Y:S02]  /*5d60*/  LDG.E.U8 R156, desc[UR36][R10.64+0x40] ;  /* 0x000040240a9c7981 */ /* 0x000f64000c1e1100 */
[----:B-----5:R-:W-:-:S05]  /*5d70*/  PRMT R12, R156, 0x8880, RZ ;  /* 0x000088809c0c7816 */ /* 0x020fca00000000ff */
[----:B------:R-:W-:-:S07]  /*5d80*/  IMAD R167, R12, R155, RZ ;  /* 0x0000009b0ca77224 */ /* 0x000fce00078e02ff */
.L_x_233:
[----:B------:R-:W-:Y:S05]  /*5d90*/  BSYNC B1 ;  /* 0x0000000000017941 */ /* 0x000fea0003800000 */
.L_x_232:
        /* <DEDUP_REMOVED lines=10> */
.L_x_235:
[----:B------:R-:W-:Y:S05]  /*5e40*/  BSYNC B1 ;  /* 0x0000000000017941 */ /* 0x000fea0003800000 */
.L_x_234:
[----:B------:R-:W-:Y:S01]  /*5e50*/  @!P1 IMAD R59, R59, R154, R167 ;  /* 0x0000009a3b3b9224 */ /* 0x000fe200078e02a7 */
[----:B------:R-:W-:Y:S04]  /*5e60*/  BSSY B1, `(.L_x_236) ;  /* 0x0000006000017945 */ /* 0x000fe80003800000 */
[----:B------:R0:W-:Y:S01]  /*5e70*/  @!P1 STG.E.U8 desc[UR36][R8.64+0x41], R59 ;  /* 0x0000413b08009986 */ /* 0x0001e2000c101124 */
[----:B------:R-:W-:Y:S05]  /*5e80*/  @P3 BRA `(.L_x_237) ;  /* 0x00000000000c3947 */ /* 0x000fea0003800000 */
[----:B------:R-:W5:Y:S02]  /*5e90*/  LDG.E.U8 R156, desc[UR36][R4.64+0x48] ;  /* 0x00004824049c7981 */ /* 0x000f64000c1e1100 */
[----:B-----5:R-:W-:-:S05]  /*5ea0*/  PRMT R12, R156, 0x8880, RZ ;  /* 0x000088809c0c7816 */ /* 0x020fca00000000ff */
[----:B------:R-:W-:-:S07]  /*5eb0*/  IMAD R167, R12, R155, RZ ;  /* 0x0000009b0ca77224 */ /* 0x000fce00078e02ff */
.L_x_237:
[----:B------:R-:W-:Y:S05]  /*5ec0*/  BSYNC B1 ;  /* 0x0000000000017941 */ /* 0x000fea0003800000 */
.L_x_236:
[----:B-1----:R-:W-:Y:S01]  /*5ed0*/  @!P3 IMAD R3, R60, R154, R167 ;  /* 0x0000009a3c03b224 */ /* 0x002fe200078e02a7 */
[----:B------:R-:W-:Y:S04]  /*5ee0*/  BSSY B1, `(.L_x_238) ;  /* 0x0000006000017945 */ /* 0x000fe80003800000 */
[----:B------:R1:W-:Y:S01]  /*5ef0*/  @!P3 STG.E.U8 desc[UR36][R6.64+0x48], R3 ;  /* 0x000048030600b986 */ /* 0x0003e2000c101124 */
[----:B------:R-:W-:Y:S05]  /*5f00*/  @P4 BRA `(.L_x_239) ;  /* 0x00000000000c4947 */ /* 0x000fea0003800000 */
[----:B------:R-:W5:Y:S02]  /*5f10*/  LDG.E.U8 R156, desc[UR36][R4.64+0x49] ;  /* 0x00004924049c7981 */ /* 0x000f64000c1e1100 */
[----:B-----5:R-:W-:-:S05]  /*5f20*/  PRMT R12, R156, 0x8880, RZ ;  /* 0x000088809c0c7816 */ /* 0x020fca00000000ff */
[----:B------:R-:W-:-:S07]  /*5f30*/  IMAD R167, R12, R155, RZ ;  /* 0x0000009b0ca77224 */ /* 0x000fce00078e02ff */
.L_x_239:
[----:B------:R-:W-:Y:S05]  /*5f40*/  BSYNC B1 ;  /* 0x0000000000017941 */ /* 0x000fea0003800000 */
.L_x_238:
        /* <DEDUP_REMOVED lines=10> */
.L_x_241:
[----:B------:R-:W-:Y:S05]  /*5ff0*/  BSYNC B1 ;  /* 0x0000000000017941 */ /* 0x000fea0003800000 */
.L_x_240:
[----:B-1----:R-:W-:Y:S01]  /*6000*/  @!P1 IMAD R3, R62, R154, R167 ;  /* 0x0000009a3e039224 */ /* 0x002fe200078e02a7 */
[----:B------:R-:W-:Y:S04]  /*6010*/  BSSY B1, `(.L_x_242) ;  /* 0x0000006000017945 */ /* 0x000fe80003800000 */
[----:B------:R1:W-:Y:S01]  /*6020*/  @!P1 STG.E.U8 desc[UR36][R8.64+0x48], R3 ;  /* 0x0000480308009986 */ /* 0x0003e2000c101124 */
[----:B------:R-:W-:Y:S05]  /*6030*/  @P3 BRA `(.L_x_243) ;  /* 0x00000000000c3947 */ /* 0x000fea0003800000 */
[----:B------:R-:W5:Y:S02]  /*6040*/  LDG.E.U8 R156, desc[UR36][R10.64+0x49] ;  /* 0x000049240a9c7981 */ /* 0x000f64000c1e1100 */
[----:B-----5:R-:W-:-:S05]  /*6050*/  PRMT R12, R156, 0x8880, RZ ;  /* 0x000088809c0c7816 */ /* 0x020fca00000000ff */
[----:B------:R-:W-:-:S07]  /*6060*/  IMAD R167, R12, R155, RZ ;  /* 0x0000009b0ca77224 */ /* 0x000fce00078e02ff */
.L_x_243:
[----:B------:R-:W-:Y:S05]  /*6070*/  BSYNC B1 ;  /* 0x0000000000017941 */ /* 0x000fea0003800000 */
.L_x_242:
[----:B------:R-:W-:Y:S01]  /*6080*/  @!P3 IMAD R63, R63, R154, R167 ;  /* 0x0000009a3f3fb224 */ /* 0x000fe200078e02a7 */
[----:B------:R-:W-:Y:S04]  /*6090*/  BSSY B1, `(.L_x_244) ;  /* 0x0000006000017945 */ /* 0x000fe80003800000 */
[----:B------:R0:W-:Y:S01]  /*60a0*/  @!P3 STG.E.U8 desc[UR36][R8.64+0x49], R63 ;  /* 0x0000493f0800b986 */ /* 0x0001e2000c101124 */
[----:B------:R-:W-:Y:S05]  /*60b0*/  @P4 BRA `(.L_x_245) ;  /* 0x00000000000c4947 */ /* 0x000fea0003800000 */
[----:B------:R-:W5:Y:S02]  /*60c0*/  LDG.E.U8 R156, desc[UR36][R4.64+0x50] ;  /* 0x00005024049c7981 */ /* 0x000f64000c1e1100 */
[----:B-----5:R-:W-:-:S05]  /*60d0*/  PRMT R12, R156, 0x8880, RZ ;  /* 0x000088809c0c7816 */ /* 0x020fca00000000ff */
[----:B------:R-:W-:-:S07]  /*60e0*/  IMAD R167, R12, R155, RZ ;  /* 0x0000009b0ca77224 */ /* 0x000fce00078e02ff */
.L_x_245:
[----:B------:R-:W-:Y:S05]  /*60f0*/  BSYNC B1 ;  /* 0x0000000000017941 */ /* 0x000fea0003800000 */
.L_x_244:
        /* <DEDUP_REMOVED lines=10> */
.L_x_247:
[----:B------:R-:W-:Y:S05]  /*61a0*/  BSYNC B1 ;  /* 0x0000000000017941 */ /* 0x000fea0003800000 */
.L_x_246:
[----:B------:R-:W-:Y:S01]  /*61b0*/  @!P1 IMAD R65, R65, R154, R167 ;  /* 0x0000009a41419224 */ /* 0x000fe200078e02a7 */
[----:B------:R-:W-:Y:S04]  /*61c0*/  BSSY B1, `(.L_x_248) ;  /* 0x0000006000017945 */ /* 0x000fe80003800000 */
[----:B------:R0:W-:Y:S01]  /*61d0*/  @!P1 STG.E.U8 desc[UR36][R6.64+0x51], R65 ;  /* 0x0000514106009986 */ /* 0x0001e2000c101124 */
[----:B------:R-:W-:Y:S05]  /*61e0*/  @P3 BRA `(.L_x_249) ;  /* 0x00000000000c3947 */ /* 0x000fea0003800000 */
[----:B------:R-:W5:Y:S02]  /*61f0*/  LDG.E.U8 R156, desc[UR36][R10.64+0x50] ;  /* 0x000050240a9c7981 */ /* 0x000f64000c1e1100 */
[----:B-----5:R-:W-:-:S05]  /*6200*/  PRMT R12, R156, 0x8880, RZ ;  /* 0x000088809c0c7816 */ /* 0x020fca00000000ff */
[----:B------:R-:W-:-:S07]  /*6210*/  IMAD R167, R12, R155, RZ ;  /* 0x0000009b0ca77224 */ /* 0x000fce00078e02ff */
.L_x_249:
[----:B------:R-:W-:Y:S05]  /*6220*/  BSYNC B1 ;  /* 0x0000000000017941 */ /* 0x000fea0003800000 */
.L_x_248:
[----:B-1----:R-:W-:Y:S01]  /*6230*/  @!P3 IMAD R3, R66, R154, R167 ;  /* 0x0000009a4203b224 */ /* 0x002fe200078e02a7 */
[----:B------:R-:W-:Y:S04]  /*6240*/  BSSY B1, `(.L_x_250) ;  /* 0x0000006000017945 */ /* 0x000fe80003800000 */
[----:B------:R1:W-:Y:S01]  /*6250*/  @!P3 STG.E.U8 desc[UR36][R8.64+0x50], R3 ;  /* 0x000050030800b986 */ /* 0x0003e2000c101124 */
[----:B------:R-:W-:Y:S05]  /*6260*/  @P4 BRA `(.L_x_251) ;  /* 0x00000000000c4947 */ /* 0x000fea0003800000 */
[----:B------:R-:W5:Y:S02]  /*6270*/  LDG.E.U8 R156, desc[UR36][R10.64+0x51] ;  /* 0x000051240a9c7981 */ /* 0x000f64000c1e1100 */
[----:B-----5:R-:W-:-:S05]  /*6280*/  PRMT R12, R156, 0x8880, RZ ;  /* 0x000088809c0c7816 */ /* 0x020fca00000000ff */
[----:B------:R-:W-:-:S07]  /*6290*/  IMAD R167, R12, R155, RZ ;  /* 0x0000009b0ca77224 */ /* 0x000fce00078e02ff */
.L_x_251:
[----:B------:R-:W-:Y:S05]  /*62a0*/  BSYNC B1 ;  /* 0x0000000000017941 */ /* 0x000fea0003800000 */
.L_x_250:
        /* <DEDUP_REMOVED lines=10> */
.L_x_253:
[----:B------:R-:W-:Y:S05]  /*6350*/  BSYNC B1 ;  /* 0x0000000000017941 */ /* 0x000fea0003800000 */
.L_x_252:
[----:B-1----:R-:W-:Y:S01]  /*6360*/  @!P1 IMAD R3, R68, R154, R167 ;  /* 0x0000009a44039224 */ /* 0x002fe200078e02a7 */
[----:B------:R-:W-:Y:S04]  /*6370*/  BSSY B1, `(.L_x_254) ;  /* 0x0000006000017945 */ /* 0x000fe80003800000 */
[----:B------:R1:W-:Y:S01]  /*6380*/  @!P1 STG.E.U8 desc[UR36][R6.64+0x58], R3 ;  /* 0x0000580306009986 */ /* 0x0003e2000c101124 */
[----:B------:R-:W-:Y:S05]  /*6390*/  @P3 BRA `(.L_x_255) ;  /* 0x00000000000c3947 */ /* 0x000fea0003800000 */
[----:B------:R-:W5:Y:S02]  /*63a0*/  LDG.E.U8 R156, desc[UR36][R4.64+0x59] ;  /* 0x00005924049c7981 */ /* 0x000f64000c1e1100 */
[----:B-----5:R-:W-:-:S05]  /*63b0*/  PRMT R12, R156, 0x8880, RZ ;  /* 0x000088809c0c7816 */ /* 0x020fca00000000ff */
[----:B------:R-:W-:-:S07]  /*63c0*/  IMAD R167, R12, R155, RZ ;  /* 0x0000009b0ca77224 */ /* 0x000fce00078e02ff */
.L_x_255:
[----:B------:R-:W-:Y:S05]  /*63d0*/  BSYNC B1 ;  /* 0x0000000000017941 */ /* 0x000fea0003800000 */
.L_x_254:
[----:B------:R-:W-:Y:S01]  /*63e0*/  @!P3 IMAD R69, R69, R154, R167 ;  /* 0x0000009a4545b224 */ /* 0x000fe200078e02a7 */
[----:B------:R-:W-:Y:S04]  /*63f0*/  BSSY B1, `(.L_x_256) ;  /* 0x0000006000017945 */ /* 0x000fe80003800000 */
[----:B------:R0:W-:Y:S01]  /*6400*/  @!P3 STG.E.U8 desc[UR36][R6.64+0x59], R69 ;  /* 0x000059450600b986 */ /* 0x0001e2000c101124 */
[----:B------:R-:W-:Y:S05]  /*6410*/  @P4 BRA `(.L_x_257) ;  /* 0x00000000000c4947 */ /* 0x000fea0003800000 */
[----:B------:R-:W5:Y:S02]  /*6420*/  LDG.E.U8 R156, desc[UR36][R10.64+0x58] ;  /* 0x000058240a9c7981 */ /* 0x000f64000c1e1100 */
[----:B-----5:R-:W-:-:S05]  /*6430*/  PRMT R12, R156, 0x8880, RZ ;  /* 0x000088809c0c7816 */ /* 0x020fca00000000ff */
[----:B------:R-:W-:-:S07]  /*6440*/  IMAD R167, R12, R155, RZ ;  /* 0x0000009b0ca77224 */ /* 0x000fce00078e02ff */
.L_x_257:
[----:B------:R-:W-:Y:S05]  /*6450*/  BSYNC B1 ;  /* 0x0000000000017941 */ /* 0x000fea0003800000 */
.L_x_256:
        /* <DEDUP_REMOVED lines=10> */
.L_x_259:
[----:B------:R-:W-:Y:S05]  /*6500*/  BSYNC B1 ;  /* 0x0000000000017941 */ /* 0x000fea0003800000 */
.L_x_258:
[----:B------:R-:W-:Y:S01]  /*6510*/  @!P1 IMAD R71, R71, R154, R167 ;  /* 0x0000009a47479224 */ /* 0x000fe200078e02a7 */
[----:B------:R-:W-:Y:S04]  /*6520*/  BSSY B1, `(.L_x_260) ;  /* 0x0000006000017945 */ /* 0x000fe80003800000 */
[----:B------:R0:W-:Y:S01]  /*6530*/  @!P1 STG.E.U8 desc[UR36][R8.64+0x59], R71 ;  /* 0x0000594708009986 */ /* 0x0001e2000c101124 */
[----:B------:R-:W-:Y:S05]  /*6540*/  @P3 BRA `(.L_x_261) ;  /* 0x00000000000c3947 */ /* 0x000fea0003800000 */
[----:B------:R-:W5:Y:S02]  /*6550*/  LDG.E.U8 R156, desc[UR36][R4.64+0x60] ;  /* 0x00006024049c7981 */ /* 0x000f64000c1e1100 */
[----:B-----5:R-:W-:-:S05]  /*6560*/  PRMT R12, R156, 0x8880, RZ ;  /* 0x000088809c0c7816 */ /* 0x020fca00000000ff */
[----:B------:R-:W-:-:S07]  /*6570*/  IMAD R167, R12, R155, RZ ;  /* 0x0000009b0ca77224 */ /* 0x000fce00078e02ff */
.L_x_261:
[----:B------:R-:W-:Y:S05]  /*6580*/  BSYNC B1 ;  /* 0x0000000000017941 */ /* 0x000fea0003800000 */
.L_x_260:
[----:B-1----:R-:W-:Y:S01]  /*6590*/  @!P3 IMAD R3, R72, R154, R167 ;  /* 0x0000009a4803b224 */ /* 0x002fe200078e02a7 */
[----:B------:R-:W-:Y:S04]  /*65a0*/  BSSY B1, `(.L_x_262) ;  /* 0x0000006000017945 */ /* 0x000fe80003800000 */
[----:B------:R1:W-:Y:S01]  /*65b0*/  @!P3 STG.E.U8 desc[UR36][R6.64+0x60], R3 ;  /* 0x000060030600b986 */ /* 0x0003e2000c101124 */
[----:B------:R-:W-:Y:S05]  /*65c0*/  @P4 BRA `(.L_x_263) ;  /* 0x00000000000c4947 */ /* 0x000fea0003800000 */
[----:B------:R-:W5:Y:S02]  /*65d0*/  LDG.E.U8 R156, desc[UR36][R4.64+0x61] ;  /* 0x00006124049c7981 */ /* 0x000f64000c1e1100 */
[----:B-----5:R-:W-:-:S05]  /*65e0*/  PRMT R12, R156, 0x8880, RZ ;  /* 0x000088809c0c7816 */ /* 0x020fca00000000ff */
[----:B------:R-:W-:-:S07]  /*65f0*/  IMAD R167, R12, R155, RZ ;  /* 0x0000009b0ca77224 */ /* 0x000fce00078e02ff */
.L_x_263:
[----:B------:R-:W-:Y:S05]  /*6600*/  BSYNC B1 ;  /* 0x0000000000017941 */ /* 0x000fea0003800000 */
.L_x_262:
        /* <DEDUP_REMOVED lines=10> */
.L_x_265:
[----:B------:R-:W-:Y:S05]  /*66b0*/  BSYNC B1 ;  /* 0x0000000000017941 */ /* 0x000fea0003800000 */
.L_x_264:
[----:B-1----:R-:W-:Y:S01]  /*66c0*/  @!P1 IMAD R3, R74, R154, R167 ;  /* 0x0000009a4a039224 */ /* 0x002fe200078e02a7 */
[----:B------:R-:W-:Y:S04]  /*66d0*/  BSSY B1, `(.L_x_266) ;  /* 0x0000006000017945 */ /* 0x000fe80003800000 */
[----:B------:R1:W-:Y:S01]  /*66e0*/  @!P1 STG.E.U8 desc[UR36][R8.64+0x60], R3 ;  /* 0x0000600308009986 */ /* 0x0003e2000c101124 */
[----:B------:R-:W-:Y:S05]  /*66f0*/  @P3 BRA `(.L_x_267) ;  /* 0x00000000000c3947 */ /* 0x000fea0003800000 */
[----:B------:R-:W5:Y:S02]  /*6700*/  LDG.E.U8 R156, desc[UR36][R10.64+0x61] ;  /* 0x000061240a9c7981 */ /* 0x000f64000c1e1100 */
[----:B-----5:R-:W-:-:S05]  /*6710*/  PRMT R12, R156, 0x8880, RZ ;  /* 0x000088809c0c7816 */ /* 0x020fca00000000ff */
[----:B------:R-:W-:-:S07]  /*6720*/  IMAD R167, R12, R155, RZ ;  /* 0x0000009b0ca77224 */ /* 0x000fce00078e02ff */
.L_x_267:
[----:B------:R-:W-:Y:S05]  /*6730*/  BSYNC B1 ;  /* 0x0000000000017941 */ /* 0x000fea0003800000 */
.L_x_266:
[----:B------:R-:W-:Y:S01]  /*6740*/  @!P3 IMAD R75, R75, R154, R167 ;  /* 0x0000009a4b4bb224 */ /* 0x000fe200078e02a7 */
[----:B------:R-:W-:Y:S04]  /*6750*/  BSSY B1, `(.L_x_268) ;  /* 0x0000006000017945 */ /* 0x000fe80003800000 */
[----:B------:R0:W-:Y:S01]  /*6760*/  @!P3 STG.E.U8 desc[UR36][R8.64+0x61], R75 ;  /* 0x0000614b0800b986 */ /* 0x0001e2000c101124 */
[----:B------:R-:W-:Y:S05]  /*6770*/  @P4 BRA `(.L_x_269) ;  /* 0x00000000000c4947 */ /* 0x000fea0003800000 */
[----:B------:R-:W5:Y:S02]  /*6780*/  LDG.E.U8 R156, desc[UR36][R4.64+0x68] ;  /* 0x00006824049c7981 */ /* 0x000f64000c1e1100 */
[----:B-----5:R-:W-:-:S05]  /*6790*/  PRMT R12, R156, 0x8880, RZ ;  /* 0x000088809c0c7816 */ /* 0x020fca00000000ff */
[----:B------:R-:W-:-:S07]  /*67a0*/  IMAD R167, R12, R155, RZ ;  /* 0x0000009b0ca77224 */ /* 0x000fce00078e02ff */
.L_x_269:
[----:B------:R-:W-:Y:S05]  /*67b0*/  BSYNC B1 ;  /* 0x0000000000017941 */ /* 0x000fea0003800000 */
.L_x_268:
        /* <DEDUP_REMOVED lines=10> */
.L_x_271:
[----:B------:R-:W-:Y:S05]  /*6860*/  BSYNC B1 ;  /* 0x0000000000017941 */ /* 0x000fea0003800000 */
.L_x_270:
[----:B------:R-:W-:Y:S01]  /*6870*/  @!P1 IMAD R77, R77, R154, R167 ;  /* 0x0000009a4d4d9224 */ /* 0x000fe200078e02a7 */
[----:B------:R-:W-:Y:S04]  /*6880*/  BSSY B1, `(.L_x_272) ;  /* 0x0000006000017945 */ /* 0x000fe80003800000 */
[----:B------:R0:W-:Y:S01]  /*6890*/  @!P1 STG.E.U8 desc[UR36][R6.64+0x69], R77 ;  /* 0x0000694d06009986 */ /* 0x0001e2000c101124 */
[----:B------:R-:W-:Y:S05]  /*68a0*/  @P3 BRA `(.L_x_273) ;  /* 0x00000000000c3947 */ /* 0x000fea0003800000 */
[----:B------:R-:W5:Y:S02]  /*68b0*/  LDG.E.U8 R156, desc[UR36][R10.64+0x68] ;  /* 0x000068240a9c7981 */ /* 0x000f64000c1e1100 */
[----:B-----5:R-:W-:-:S05]  /*68c0*/  PRMT R12, R156, 0x8880, RZ ;  /* 0x000088809c0c7816 */ /* 0x020fca00000000ff */
[----:B------:R-:W-:-:S07]  /*68d0*/  IMAD R167, R12, R155, RZ ;  /* 0x0000009b0ca77224 */ /* 0x000fce00078e02ff */
.L_x_273:
[----:B------:R-:W-:Y:S05]  /*68e0*/  BSYNC B1 ;  /* 0x0000000000017941 */ /* 0x000fea0003800000 */
.L_x_272:
[----:B-1----:R-:W-:Y:S01]  /*68f0*/  @!P3 IMAD R3, R78, R154, R167 ;  /* 0x0000009a4e03b224 */ /* 0x002fe200078e02a7 */
[----:B------:R-:W-:Y:S04]  /*6900*/  BSSY B1, `(.L_x_274) ;  /* 0x0000006000017945 */ /* 0x000fe80003800000 */
[----:B------:R1:W-:Y:S01]  /*6910*/  @!P3 STG.E.U8 desc[UR36][R8.64+0x68], R3 ;  /* 0x000068030800b986 */ /* 0x0003e2000c101124 */
[----:B------:R-:W-:Y:S05]  /*6920*/  @P4 BRA `(.L_x_275) ;  /* 0x00000000000c4947 */ /* 0x000fea0003800000 */
[----:B------:R-:W5:Y:S02]  /*6930*/  LDG.E.U8 R156, desc[UR36][R10.64+0x69] ;  /* 0x000069240a9c7981 */ /* 0x000f64000c1e1100 */
[----:B-----5:R-:W-:-:S05]  /*6940*/  PRMT R12, R156, 0x8880, RZ ;  /* 0x000088809c0c7816 */ /* 0x020fca00000000ff */
[----:B------:R-:W-:-:S07]  /*6950*/  IMAD R167, R12, R155, RZ ;  /* 0x0000009b0ca77224 */ /* 0x000fce00078e02ff */
.L_x_275:
[----:B------:R-:W-:Y:S05]  /*6960*/  BSYNC B1 ;  /* 0x0000000000017941 */ /* 0x000fea0003800000 */
.L_x_274:
        /* <DEDUP_REMOVED lines=10> */
.L_x_277:
[----:B------:R-:W-:Y:S05]  /*6a10*/  BSYNC B1 ;  /* 0x0000000000017941 */ /* 0x000fea0003800000 */
.L_x_276:
[----:B-1----:R-:W-:Y:S01]  /*6a20*/  @!P1 IMAD R3, R80, R154, R167 ;  /* 0x0000009a50039224 */ /* 0x002fe200078e02a7 */
[----:B------:R-:W-:Y:S04]  /*6a30*/  BSSY B1, `(.L_x_278) ;  /* 0x0000006000017945 */ /* 0x000fe80003800000 */
[----:B------:R1:W-:Y:S01]  /*6a40*/  @!P1 STG.E.U8 desc[UR36][R6.64+0x70], R3 ;  /* 0x0000700306009986 */ /* 0x0003e2000c101124 */
[----:B------:R-:W-:Y:S05]  /*6a50*/  @P3 BRA `(.L_x_279) ;  /* 0x00000000000c3947 */ /* 0x000fea0003800000 */
[----:B------:R-:W5:Y:S02]  /*6a60*/  LDG.E.U8 R156, desc[UR36][R4.64+0x71] ;  /* 0x00007124049c7981 */ /* 0x000f64000c1e1100 */
[----:B-----5:R-:W-:-:S05]  /*6a70*/  PRMT R12, R156, 0x8880, RZ ;  /* 0x000088809c0c7816 */ /* 0x020fca00000000ff */
[----:B------:R-:W-:-:S07]  /*6a80*/  IMAD R167, R12, R155, RZ ;  /* 0x0000009b0ca77224 */ /* 0x000fce00078e02ff */
.L_x_279:
[----:B------:R-:W-:Y:S05]  /*6a90*/  BSYNC B1 ;  /* 0x0000000000017941 */ /* 0x000fea0003800000 */
.L_x_278:
[----:B------:R-:W-:Y:S01]  /*6aa0*/  @!P3 IMAD R81, R81, R154, R167 ;  /* 0x0000009a5151b224 */ /* 0x000fe200078e02a7 */
[----:B------:R-:W-:Y:S04]  /*6ab0*/  BSSY B1, `(.L_x_280) ;  /* 0x0000006000017945 */ /* 0x000fe80003800000 */
[----:B------:R0:W-:Y:S01]  /*6ac0*/  @!P3 STG.E.U8 desc[UR36][R6.64+0x71], R81 ;  /* 0x000071510600b986 */ /* 0x0001e2000c101124 */
[----:B------:R-:W-:Y:S05]  /*6ad0*/  @P4 BRA `(.L_x_281) ;  /* 0x00000000000c4947 */ /* 0x000fea0003800000 */
[----:B------:R-:W5:Y:S02]  /*6ae0*/  LDG.E.U8 R156, desc[UR36][R10.64+0x70] ;  /* 0x000070240a9c7981 */ /* 0x000f64000c1e1100 */
[----:B-----5:R-:W-:-:S05]  /*6af0*/  PRMT R12, R156, 0x8880, RZ ;  /* 0x000088809c0c7816 */ /* 0x020fca00000000ff */
[----:B------:R-:W-:-:S07]  /*6b00*/  IMAD R167, R12, R155, RZ ;  /* 0x0000009b0ca77224 */ /* 0x000fce00078e02ff */
.L_x_281:
[----:B------:R-:W-:Y:S05]  /*6b10*/  BSYNC B1 ;  /* 0x0000000000017941 */ /* 0x000fea0003800000 */
.L_x_280:
[----:B------:R-:W-:Y:S01]  /*6b20*/  ISETP.LT.OR P1, PT, R164, 0x72, !P0 ;  /* 0x00000072a400780c */ /* 0x000fe20004721670 */
[----:B-1----:R-:W-:Y:S01]  /*6b30*/  @!P4 IMAD R3, R82, R154, R167 ;  /* 0x0000009a5203c224 */ /* 0x002fe200078e02a7 */
[----:B------:R-:W-:Y:S01]  /*6b40*/  BSSY B1, `(.L_x_282) ;  /* 0x0000009000017945 */ /* 0x000fe20003800000 */
[C---:B------:R-:W-:Y:S02]  /*6b50*/  ISETP.LT.OR P3, PT, R164.reuse, 0x79, !P2 ;  /* 0x00000079a400780c */ /* 0x040fe40005761670 */
[C---:B------:R-:W-:Y:S01]  /*6b60*/  ISETP.LT.OR P2, PT, R164.reuse, 0x7a, !P2 ;  /* 0x0000007aa400780c */ /* 0x040fe20005741670 */
[----:B------:R1:W-:Y:S01]  /*6b70*/  @!P4 STG.E.U8 desc[UR36][R8.64+0x70], R3 ;  /* 0x000070030800c986 */ /* 0x0003e2000c101124 */
[----:B------:R-:W-:-:S06]  /*6b80*/  ISETP.LT.OR P4, PT, R164, 0x79, !P0 ;  /* 0x00000079a400780c */ /* 0x000fcc0004781670 */
[----:B------:R-:W-:Y:S07]  /*6b90*/  @P1 BRA `(.L_x_283) ;  /* 0x00000000000c1947 */ /* 0x000fee0003800000 */
[----:B------:R-:W5:Y:S02]  /*6ba0*/  LDG.E.U8 R156, desc[UR36][R10.64+0x71] ;  /* 0x000071240a9c7981 */ /* 0x000f64000c1e1100 */
[----:B-----5:R-:W-:-:S05]  /*6bb0*/  PRMT R12, R156, 0x8880, RZ ;  /* 0x000088809c0c7816 */ /* 0x020fca00000000ff */
[----:B------:R-:W-:-:S07]  /*6bc0*/  IMAD R167, R12, R155, RZ ;  /* 0x0000009b0ca77224 */ /* 0x000fce00078e02ff */
.L_x_283:
[----:B------:R-:W-:Y:S05]  /*6bd0*/  BSYNC B1 ;  /* 0x0000000000017941 */ /* 0x000fea0003800000 */
.L_x_282:
[----:B------:R-:W-:Y:S01]  /*6be0*/  @!P1 IMAD R83, R83, R154, R167 ;  /* 0x0000009a53539224 */ /* 0x000fe200078e02a7 */
[----:B------:R-:W-:Y:S04]  /*6bf0*/  BSSY B1, `(.L_x_284) ;  /* 0x0000006000017945 */ /* 0x000fe80003800000 */
[----:B------:R0:W-:Y:S01]  /*6c00*/  @!P1 STG.E.U8 desc[UR36][R8.64+0x71], R83 ;  /* 0x0000715308009986 */ /* 0x0001e2000c101124 */
[----:B------:R-:W-:Y:S05]  /*6c10*/  @P3 BRA `(.L_x_285) ;  /* 0x00000000000c3947 */ /* 0x000fea0003800000 */
[----:B------:R-:W5:Y:S02]  /*6c20*/  LDG.E.U8 R156, desc[UR36][R4.64+0x78] ;  /* 0x00007824049c7981 */ /* 0x000f64000c1e1100 */
[----:B-----5:R-:W-:-:S05]  /*6c30*/  PRMT R12, R156, 0x8880, RZ ;  /* 0x000088809c0c7816 */ /* 0x020fca00000000ff */
[----:B------:R-:W-:-:S07]  /*6c40*/  IMAD R167, R12, R155, RZ ;  /* 0x0000009b0ca77224 */ /* 0x000fce00078e02ff */
.L_x_285:
[----:B------:R-:W-:Y:S05]  /*6c50*/  BSYNC B1 ;  /* 0x0000000000017941 */ /* 0x000fea0003800000 */
.L_x_284:
[----:B-1----:R-:W-:Y:S01]  /*6c60*/  @!P3 IMAD R3, R84, R154, R167 ;  /* 0x0000009a5403b224 */ /* 0x002fe200078e02a7 */
[----:B------:R-:W-:Y:S04]  /*6c70*/  BSSY B1, `(.L_x_286) ;  /* 0x0000006000017945 */ /* 0x000fe80003800000 */
[----:B------:R1:W-:Y:S01]  /*6c80*/  @!P3 STG.E.U8 desc[UR36][R6.64+0x78], R3 ;  /* 0x000078030600b986 */ /* 0x0003e2000c101124 */
[----:B------:R-:W-:Y:S05]  /*6c90*/  @P2 BRA `(.L_x_287) ;  /* 0x00000000000c2947 */ /* 0x000fea0003800000 */
[----:B------:R-:W5:Y:S02]  /*6ca0*/  LDG.E.U8 R156, desc[UR36][R4.64+0x79] ;  /* 0x00007924049c7981 */ /* 0x000f64000c1e1100 */
[----:B-----5:R-:W-:-:S05]  /*6cb0*/  PRMT R12, R156, 0x8880, RZ ;  /* 0x000088809c0c7816 */ /* 0x020fca00000000ff */
[----:B------:R-:W-:-:S07]  /*6cc0*/  IMAD R167, R12, R155, RZ ;  /* 0x0000009b0ca77224 */ /* 0x000fce00078e02ff */
.L_x_287:
[----:B------:R-:W-:Y:S05]  /*6cd0*/  BSYNC B1 ;  /* 0x0000000000017941 */ /* 0x000fea0003800000 */
.L_x_286:
[----:B------:R-:W-:Y:S01]  /*6ce0*/  @!P2 IMAD R85, R85, R154, R167 ;  /* 0x0000009a5555a224 */ /* 0x000fe200078e02a7 */
[----:B------:R-:W-:Y:S04]  /*6cf0*/  BSSY B1, `(.L_x_288) ;  /* 0x0000006000017945 */ /* 0x000fe80003800000 */
[----:B------:R0:W-:Y:S01]  /*6d00*/  @!P2 STG.E.U8 desc[UR36][R6.64+0x79], R85 ;  /* 0x000079550600a986 */ /* 0x0001e2000c101124 */
[----:B------:R-:W-:Y:S05]  /*6d10*/  @P4 BRA `(.L_x_289) ;  /* 0x00000000000c4947 */ /* 0x000fea0003800000 */
[----:B------:R-:W5:Y:S02]  /*6d20*/  LDG.E.U8 R156, desc[UR36][R10.64+0x78] ;  /* 0x000078240a9c7981 */ /* 0x000f64000c1e1100 */
[----:B-----5:R-:W-:-:S05]  /*6d30*/  PRMT R4, R156, 0x8880, RZ ;  /* 0x000088809c047816 */ /* 0x020fca00000000ff */
[----:B------:R-:W-:-:S07]  /*6d40*/  IMAD R167, R4, R155, RZ ;  /* 0x0000009b04a77224 */ /* 0x000fce00078e02ff */
.L_x_289:
[----:B------:R-:W-:Y:S05]  /*6d50*/  BSYNC B1 ;  /* 0x0000000000017941 */ /* 0x000fea0003800000 */
.L_x_288:
[----:B-1----:R-:W-:Y:S01]  /*6d60*/  @!P4 IMAD R3, R86, R154, R167 ;  /* 0x0000009a5603c224 */ /* 0x002fe200078e02a7 */
[----:B------:R-:W-:Y:S01]  /*6d70*/  ISETP.LT.OR P0, PT, R164, 0x7a, !P0 ;  /* 0x0000007aa400780c */ /* 0x000fe20004701670 */
[----:B------:R-:W-:Y:S03]  /*6d80*/  BSSY B1, `(.L_x_290) ;  /* 0x0000006000017945 */ /* 0x000fe60003800000 */
[----:B------:R1:W-:Y:S09]  /*6d90*/  @!P4 STG.E.U8 desc[UR36][R8.64+0x78], R3 ;  /* 0x000078030800c986 */ /* 0x0003f2000c101124 */
[----:B------:R-:W-:Y:S05]  /*6da0*/  @P0 BRA `(.L_x_291) ;  /* 0x00000000000c0947 */ /* 0x000fea0003800000 */
[----:B------:R-:W5:Y:S02]  /*6db0*/  LDG.E.U8 R156, desc[UR36][R10.64+0x79] ;  /* 0x000079240a9c7981 */ /* 0x000f64000c1e1100 */
[----:B-----5:R-:W-:-:S05]  /*6dc0*/  PRMT R4, R156, 0x8880, RZ ;  /* 0x000088809c047816 */ /* 0x020fca00000000ff */
[----:B------:R-:W-:-:S07]  /*6dd0*/  IMAD R167, R4, R155, RZ ;  /* 0x0000009b04a77224 */ /* 0x000fce00078e02ff */
.L_x_291:
[----:B------:R-:W-:Y:S05]  /*6de0*/  BSYNC B1 ;  /* 0x0000000000017941 */ /* 0x000fea0003800000 */
.L_x_290:
[----:B------:R-:W-:Y:S01]  /*6df0*/  IMAD R87, R87, R154, R167 ;  /* 0x0000009a57577224 */ /* 0x000fe200078e02a7 */
[----:B------:R-:W-:Y:S06]  /*6e00*/  @P0 BRA `(.L_x_292) ;  /* 0x0000001800180947 */ /* 0x000fec0003800000 */
[----:B------:R0:W-:Y:S01]  /*6e10*/  STG.E.U8 desc[UR36][R8.64+0x79], R87 ;  /* 0x0000795708007986 */ /* 0x0001e2000c101124 */
[----:B------:R-:W-:Y:S05]  /*6e20*/  BRA `(.L_x_292) ;  /* 0x0000001800107947 */ /* 0x000fea0003800000 */
.L_x_35:
[C---:B------:R-:W-:Y:S02]  /*6e30*/  ISETP.GE.AND P2, PT, R3.reuse, 0x1, PT ;  /* 0x000000010300780c */ /* 0x040fe40003f46270 */
[----:B------:R-:W-:Y:S02]  /*6e40*/  ISETP.GE.AND P0, PT, R3, 0x9, PT ;  /* 0x000000090300780c */ /* 0x000fe40003f06270 */
[C---:B------:R-:W-:Y:S02]  /*6e50*/  ISETP.LT.OR P3, PT, R164.reuse, 0x1, !P2 ;  /* 0x00000001a400780c */ /* 0x040fe40005761670 */
[C---:B------:R-:W-:Y:S02]  /*6e60*/  ISETP.LT.OR P4, PT, R164.reuse, 0x2, !P2 ;  /* 0x00000002a400780c */ /* 0x040fe40005781670 */
[----:B------:R-:W-:-:S09]  /*6e70*/  ISETP.LT.OR P1, PT, R164, 0x1, !P0 ;  /* 0x00000001a400780c */ /* 0x000fd20004721670 */
[-C--:B------:R-:W-:Y:S02]  /*6e80*/  @!P3 IMAD R5, R88, R154.reuse, RZ ;  /* 0x0000009a5805b224 */ /* 0x080fe400078e02ff */
[-C--:B------:R-:W-:Y:S02]  /*6e90*/  @!P4 IMAD R89, R89, R154.reuse, RZ ;  /* 0x0000009a5959c224 */ /* 0x080fe400078e02ff */
[----:B------:R-:W-:Y:S01]  /*6ea0*/  @!P1 IMAD R11, R90, R154, RZ ;  /* 0x0000009a5a0b9224 */ /* 0x000fe200078e02ff */
[----:B------:R0:W-:Y:S01]  /*6eb0*/  @!P3 STG.E.U8 desc[UR36][R158.64], R5 ;  /* 0x000000059e00b986 */ /* 0x0001e2000c101124 */
[----:B------:R-:W-:-:S03]  /*6ec0*/  ISETP.LT.OR P3, PT, R164, 0x2, !P0 ;  /* 0x00000002a400780c */ /* 0x000fc60004761670 */
[----:B------:R-:W-:Y:S01]  /*6ed0*/  @!P4 STG.E.U8 desc[UR36][R158.64+0x1], R89 ;  /* 0x000001599e00c986 */ /* 0x000fe2000c101124 */
[----:B------:R-:W-:-:S03]  /*6ee0*/  ISETP.LT.OR P4, PT, R164, 0x9, !P2 ;  /* 0x00000009a400780c */ /* 0x000fc60005781670 */
[----:B------:R1:W-:Y:S01]  /*6ef0*/  @!P1 STG.E.U8 desc[UR36][R12.64], R11 ;  /* 0x0000000b0c009986 */ /* 0x0003e2000c101124 */
[----:B------:R-:W-:-:S05]  /*6f00*/  ISETP.LT.OR P1, PT, R164, 0xa, !P2 ;  /* 0x0000000aa400780c */ /* 0x000fca0005721670 */
[----:B------:R-:W-:-:S04]  /*6f10*/  @!P3 IMAD R91, R91, R154, RZ ;  /* 0x0000009a5b5bb224 */ /* 0x000fc800078e02ff */
[-C--:B0-----:R-:W-:Y:S01]  /*6f20*/  @!P4 IMAD R5, R92, R154.reuse, RZ ;  /* 0x0000009a5c05c224 */ /* 0x081fe200078e02ff */
[----:B------:R-:W-:Y:S01]  /*6f30*/  @!P3 STG.E.U8 desc[UR36][R12.64+0x1], R91 ;  /* 0x0000015b0c00b986 */ /* 0x000fe2000c101124 */
[C---:B------:R-:W-:Y:S02]  /*6f40*/  ISETP.LT.OR P3, PT, R164.reuse, 0x9, !P0 ;  /* 0x00000009a400780c */ /* 0x040fe40004761670 */
[----:B------:R-:W-:Y:S01]  /*6f50*/  @!P1 IMAD R93, R93, R154, RZ ;  /* 0x0000009a5d5d9224 */ /* 0x000fe200078e02ff */
[----:B------:R0:W-:Y:S01]  /*6f60*/  @!P4 STG.E.U8 desc[UR36][R158.64+0x8], R5 ;  /* 0x000008059e00c986 */ /* 0x0001e2000c101124 */
[----:B------:R-:W-:-:S03]  /*6f70*/  ISETP.LT.OR P4, PT, R164, 0xa, !P0 ;  /* 0x0000000aa400780c */ /* 0x000fc60004781670 */
[----:B------:R-:W-:Y:S01]  /*6f80*/  @!P1 STG.E.U8 desc[UR36][R158.64+0x9], R93 ;  /* 0x0000095d9e009986 */ /* 0x000fe2000c101124 */
[----:B------:R-:W-:-:S05]  /*6f90*/  ISETP.LT.OR P1, PT, R164, 0x11, !P2 ;  /* 0x00000011a400780c */ /* 0x000fca0005721670 */
[----:B-1----:R-:W-:-:S04]  /*6fa0*/  @!P3 IMAD R11, R94, R154, RZ ;  /* 0x0000009a5e0bb224 */ /* 0x002fc800078e02ff */
[-C--:B------:R-:W-:Y:S01]  /*6fb0*/  @!P4 IMAD R95, R95, R154.reuse, RZ ;  /* 0x0000009a5f5fc224 */ /* 0x080fe200078e02ff */
[----:B------:R1:W-:Y:S01]  /*6fc0*/  @!P3 STG.E.U8 desc[UR36][R12.64+0x8], R11 ;  /* 0x0000080b0c00b986 */ /* 0x0003e2000c101124 */
[----:B------:R-:W-:Y:S02]  /*6fd0*/  ISETP.LT.OR P3, PT, R164, 0x12, !P2 ;  /* 0x00000012a400780c */ /* 0x000fe40005761670 */
[----:B------:R-:W-:Y:S01]  /*6fe0*/  @!P1 IMAD R15, R96, R154, RZ ;  /* 0x0000009a600f9224 */ /* 0x000fe200078e02ff */
        /* <DEDUP_REMOVED lines=17> */
[----:B--2---:R-:W-:Y:S01]  /*7100*/  @!P1 IMAD R15, R102, R154, RZ ;  /* 0x0000009a660f9224 */ /* 0x004fe200078e02ff */
        /* <DEDUP_REMOVED lines=128> */
[----:B------:R-:W-:Y:S01]  /*7910*/  @!P1 STG.E.U8 desc[UR36][R158.64+0x70], R15 ;  /* 0x0000700f9e009986 */ /* 0x000fe2000c101124 */
[----:B------:R-:W-:-:S05]  /*7920*/  ISETP.LT.OR P1, PT, R164, 0x72, !P0 ;  /* 0x00000072a400780c */ /* 0x000fca0004721670 */
[----:B------:R-:W-:-:S04]  /*7930*/  @!P3 IMAD R145, R145, R154, RZ ;  /* 0x0000009a9191b224 */ /* 0x000fc800078e02ff */
[-C--:B0-----:R-:W-:Y:S01]  /*7940*/  @!P4 IMAD R5, R146, R154.reuse, RZ ;  /* 0x0000009a9205c224 */ /* 0x081fe200078e02ff */
[----:B------:R-:W-:Y:S01]  /*7950*/  @!P3 STG.E.U8 desc[UR36][R158.64+0x71], R145 ;  /* 0x000071919e00b986 */ /* 0x000fe2000c101124 */
[C---:B------:R-:W-:Y:S02]  /*7960*/  ISETP.LT.OR P3, PT, R164.reuse, 0x79, !P2 ;  /* 0x00000079a400780c */ /* 0x040fe40005761670 */
[C---:B------:R-:W-:Y:S01]  /*7970*/  ISETP.LT.OR P2, PT, R164.reuse, 0x7a, !P2 ;  /* 0x0000007aa400780c */ /* 0x040fe20005741670 */
[----:B------:R-:W-:Y:S01]  /*7980*/  @!P1 IMAD R147, R147, R154, RZ ;  /* 0x0000009a93939224 */ /* 0x000fe200078e02ff */
[----:B------:R0:W-:Y:S01]  /*7990*/  @!P4 STG.E.U8 desc[UR36][R12.64+0x70], R5 ;  /* 0x000070050c00c986 */ /* 0x0001e2000c101124 */
[C---:B------:R-:W-:Y:S02]  /*79a0*/  ISETP.LT.OR P4, PT, R164.reuse, 0x79, !P0 ;  /* 0x00000079a400780c */ /* 0x040fe40004781670 */
[----:B------:R-:W-:Y:S01]  /*79b0*/  ISETP.LT.OR P0, PT, R164, 0x7a, !P0 ;  /* 0x0000007aa400780c */ /* 0x000fe20004701670 */
[----:B------:R-:W-:Y:S01]  /*79c0*/  @!P1 STG.E.U8 desc[UR36][R12.64+0x71], R147 ;  /* 0x000071930c009986 */ /* 0x000fe2000c101124 */
[----:B------:R-:W-:-:S04]  /*79d0*/  ISETP.GE.AND P1, PT, R3, 0x81, PT ;  /* 0x000000810300780c */ /* 0x000fc80003f26270 */
[-C--:B-1----:R-:W-:Y:S02]  /*79e0*/  @!P3 IMAD R11, R148, R154.reuse, RZ ;  /* 0x0000009a940bb224 */ /* 0x082fe400078e02ff */
[----:B------:R-:W-:-:S03]  /*79f0*/  @!P2 IMAD R149, R149, R154, RZ ;  /* 0x0000009a9595a224 */ /* 0x000fc600078e02ff */
[----:B------:R1:W-:Y:S01]  /*7a00*/  @!P3 STG.E.U8 desc[UR36][R158.64+0x78], R11 ;  /* 0x0000780b9e00b986 */ /* 0x0003e2000c101124 */
[----:B------:R-:W-:Y:S01]  /*7a10*/  ISETP.LT.OR P3, PT, R164, 0x1, !P1 ;  /* 0x00000001a400780c */ /* 0x000fe20004f61670 */
[-C--:B0-----:R-:W-:Y:S02]  /*7a20*/  @!P4 IMAD R5, R150, R154.reuse, RZ ;  /* 0x0000009a9605c224 */ /* 0x081fe400078e02ff */
[----:B------:R-:W-:Y:S01]  /*7a30*/  @!P2 STG.E.U8 desc[UR36][R158.64+0x79], R149 ;  /* 0x000079959e00a986 */ /* 0x000fe2000c101124 */
[----:B------:R-:W-:Y:S01]  /*7a40*/  ISETP.LT.OR P2, PT, R164, 0x2, !P1 ;  /* 0x00000002a400780c */ /* 0x000fe20004f41670 */
[----:B------:R-:W-:Y:S02]  /*7a50*/  @!P0 IMAD R151, R151, R154, RZ ;  /* 0x0000009a97978224 */ /* 0x000fe400078e02ff */
[----:B------:R0:W-:Y:S01]  /*7a60*/  @!P4 STG.E.U8 desc[UR36][R12.64+0x78], R5 ;  /* 0x000078050c00c986 */ /* 0x0001e2000c101124 */
[----:B------:R-:W-:-:S03]  /*7a70*/  ISETP.GE.AND P4, PT, R3, 0x89, PT ;  /* 0x000000890300780c */ /* 0x000fc60003f86270 */
[----:B------:R-:W-:Y:S01]  /*7a80*/  @!P0 STG.E.U8 desc[UR36][R12.64+0x79], R151 ;  /* 0x000079970c008986 */ /* 0x000fe2000c101124 */
[----:B------:R-:W-:Y:S01]  /*7a90*/  ISETP.LT.OR P0, PT, R164, 0x1, !P4 ;  /* 0x00000001a400780c */ /* 0x000fe20006701670 */
[----:B------:R-:W-:-:S04]  /*7aa0*/  @!P3 IMAD R3, R24, R154, RZ ;  /* 0x0000009a1803b224 */ /* 0x000fc800078e02ff */
[----:B------:R-:W-:Y:S01]  /*7ab0*/  @!P2 IMAD R25, R25, R154, RZ ;  /* 0x0000009a1919a224 */ /* 0x000fe200078e02ff */
[----:B------:R2:W-:Y:S01]  /*7ac0*/  @!P3 STG.E.U8 desc[UR36][R6.64], R3 ;  /* 0x000000030600b986 */ /* 0x0005e2000c101124 */
[----:B------:R-:W-:-:S03]  /*7ad0*/  ISETP.LT.OR P3, PT, R164, 0x2, !P4 ;  /* 0x00000002a400780c */ /* 0x000fc60006761670 */
[----:B------:R-:W-:Y:S01]  /*7ae0*/  @!P2 STG.E.U8 desc[UR36][R6.64+0x1], R25 ;  /* 0x000001190600a986 */ /* 0x000fe2000c101124 */
[----:B------:R-:W-:Y:S02]  /*7af0*/  ISETP.LT.OR P2, PT, R164, 0x9, !P1 ;  /* 0x00000009a400780c */ /* 0x000fe40004f41670 */
[----:B-1----:R-:W-:-:S05]  /*7b00*/  @!P0 IMAD R11, R26, R154, RZ ;  /* 0x0000009a1a0b8224 */ /* 0x002fca00078e02ff */
[----:B------:R-:W-:Y:S01]  /*7b10*/  @!P0 STG.E.U8 desc[UR36][R8.64], R11 ;  /* 0x0000000b08008986 */ /* 0x000fe2000c101124 */
[----:B------:R-:W-:Y:S01]  /*7b20*/  ISETP.LT.OR P0, PT, R164, 0xa, !P1 ;  /* 0x0000000aa400780c */ /* 0x000fe20004f01670 */
[----:B------:R-:W-:-:S04]  /*7b30*/  @!P3 IMAD R27, R27, R154, RZ ;  /* 0x0000009a1b1bb224 */ /* 0x000fc800078e02ff */
[----:B0-----:R-:W-:Y:S01]  /*7b40*/  @!P2 IMAD R5, R28, R154, RZ ;  /* 0x0000009a1c05a224 */ /* 0x001fe200078e02ff */
[----:B------:R-:W-:Y:S01]  /*7b50*/  @!P3 STG.E.U8 desc[UR36][R8.64+0x1], R27 ;  /* 0x0000011b0800b986 */ /* 0x000fe2000c101124 */
[----:B------:R-:W-:-:S03]  /*7b60*/  ISETP.LT.OR P3, PT, R164, 0x9, !P4 ;  /* 0x00000009a400780c */ /* 0x000fc60006761670 */
[----:B------:R0:W-:Y:S01]  /*7b70*/  @!P2 STG.E.U8 desc[UR36][R6.64+0x8], R5 ;  /* 0x000008050600a986 */ /* 0x0001e2000c101124 */
[----:B------:R-:W-:Y:S02]  /*7b80*/  ISETP.LT.OR P2, PT, R164, 0xa, !P4 ;  /* 0x0000000aa400780c */ /* 0x000fe40006741670 */
[----:B------:R-:W-:-:S05]  /*7b90*/  @!P0 IMAD R29, R29, R154, RZ ;  /* 0x0000009a1d1d8224 */ /* 0x000fca00078e02ff */
[----:B------:R-:W-:Y:S01]  /*7ba0*/  @!P0 STG.E.U8 desc[UR36][R6.64+0x9], R29 ;  /* 0x0000091d06008986 */ /* 0x000fe2000c101124 */
[----:B------:R-:W-:Y:S01]  /*7bb0*/  ISETP.LT.OR P0, PT, R164, 0x11, !P1 ;  /* 0x00000011a400780c */ /* 0x000fe20004f01670 */
[----:B--2---:R-:W-:-:S04]  /*7bc0*/  @!P3 IMAD R3, R30, R154, RZ ;  /* 0x0000009a1e03b224 */ /* 0x004fc800078e02ff */
[----:B------:R-:W-:Y:S01]  /*7bd0*/  @!P2 IMAD R31, R31, R154, RZ ;  /* 0x0000009a1f1fa224 */ /* 0x000fe200078e02ff */
[----:B------:R1:W-:Y:S01]  /*7be0*/  @!P3 STG.E.U8 desc[UR36][R8.64+0x8], R3 ;  /* 0x000008030800b986 */ /* 0x0003e2000c101124 */
[----:B------:R-:W-:-:S03]  /*7bf0*/  ISETP.LT.OR P3, PT, R164, 0x12, !P1 ;  /* 0x00000012a400780c */ /* 0x000fc60004f61670 */
[----:B------:R-:W-:Y:S01]  /*7c00*/  @!P2 STG.E.U8 desc[UR36][R8.64+0x9], R31 ;  /* 0x0000091f0800a986 */ /* 0x000fe2000c101124 */
[----:B------:R-:W-:Y:S02]  /*7c10*/  ISETP.LT.OR P2, PT, R164, 0x11, !P4 ;  /* 0x00000011a400780c */ /* 0x000fe40006741670 */
[----:B0-----:R-:W-:-:S05]  /*7c20*/  @!P0 IMAD R5, R32, R154, RZ ;  /* 0x0000009a20058224 */ /* 0x001fca00078e02ff */
[----:B------:R0:W-:Y:S01]  /*7c30*/  @!P0 STG.E.U8 desc[UR36][R6.64+0x10], R5 ;  /* 0x0000100506008986 */ /* 0x0001e2000c101124 */
[----:B------:R-:W-:Y:S01]  /*7c40*/  ISETP.LT.OR P0, PT, R164, 0x12, !P4 ;  /* 0x00000012a400780c */ /* 0x000fe20006701670 */
[----:B------:R-:W-:-:S04]  /*7c50*/  @!P3 IMAD R33, R33, R154, RZ ;  /* 0x0000009a2121b224 */ /* 0x000fc800078e02ff */
[----:B------:R-:W-:Y:S01]  /*7c60*/  @!P2 IMAD R11, R34, R154, RZ ;  /* 0x0000009a220ba224 */ /* 0x000fe200078e02ff */
[----:B------:R-:W-:Y:S01]  /*7c70*/  @!P3 STG.E.U8 desc[UR36][R6.64+0x11], R33 ;  /* 0x000011210600b986 */ /* 0x000fe2000c101124 */
[----:B------:R-:W-:-:S03]  /*7c80*/  ISETP.LT.OR P3, PT, R164, 0x19, !P1 ;  /* 0x00000019a400780c */ /* 0x000fc60004f61670 */
[----:B------:R2:W-:Y:S01]  /*7c90*/  @!P2 STG.E.U8 desc[UR36][R8.64+0x10], R11 ;  /* 0x0000100b0800a986 */ /* 0x0005e2000c101124 */
[----:B------:R-:W-:Y:S02]  /*7ca0*/  ISETP.LT.OR P2, PT, R164, 0x1a, !P1 ;  /* 0x0000001aa400780c */ /* 0x000fe40004f41670 */
[----:B------:R-:W-:-:S05]  /*7cb0*/  @!P0 IMAD R35, R35, R154, RZ ;  /* 0x0000009a23238224 */ /* 0x000fca00078e02ff */
[----:B------:R-:W-:Y:S01]  /*7cc0*/  @!P0 STG.E.U8 desc[UR36][R8.64+0x11], R35 ;  /* 0x0000112308008986 */ /* 0x000fe2000c101124 */
[----:B------:R-:W-:Y:S01]  /*7cd0*/  ISETP.LT.OR P0, PT, R164, 0x19, !P4 ;  /* 0x00000019a400780c */ /* 0x000fe20006701670 */
[----:B-1----:R-:W-:-:S04]  /*7ce0*/  @!P3 IMAD R3, R36, R154, RZ ;  /* 0x0000009a2403b224 */ /* 0x002fc800078e02ff */
        /* <DEDUP_REMOVED lines=9> */
[----:B--2---:R-:W-:Y:S01]  /*7d80*/  @!P2 IMAD R11, R40, R154, RZ ;  /* 0x0000009a280ba224 */ /* 0x004fe200078e02ff */
        /* <DEDUP_REMOVED lines=125> */
[-C--:B--2---:R-:W-:Y:S01]  /*8560*/  @!P2 IMAD R11, R82, R154.reuse, RZ ;  /* 0x0000009a520ba224 */ /* 0x084fe200078e02ff */
[----:B------:R2:W-:Y:S01]  /*8570*/  @!P3 STG.E.U8 desc[UR36][R6.64+0x71], R81 ;  /* 0x000071510600b986 */ /* 0x0005e2000c101124 */
[C---:B------:R-:W-:Y:S02]  /*8580*/  ISETP.LT.OR P3, PT, R164.reuse, 0x79, !P1 ;  /* 0x00000079a400780c */ /* 0x040fe40004f61670 */
[C---:B------:R-:W-:Y:S01]  /*8590*/  ISETP.LT.OR P1, PT, R164.reuse, 0x7a, !P1 ;  /* 0x0000007aa400780c */ /* 0x040fe20004f21670 */
[----:B------:R2:W-:Y:S01]  /*85a0*/  @!P2 STG.E.U8 desc[UR36][R8.64+0x70], R11 ;  /* 0x0000700b0800a986 */ /* 0x0005e2000c101124 */
[C---:B------:R-:W-:Y:S02]  /*85b0*/  ISETP.LT.OR P2, PT, R164.reuse, 0x79, !P4 ;  /* 0x00000079a400780c */ /* 0x040fe40006741670 */
[----:B------:R-:W-:Y:S01]  /*85c0*/  ISETP.LT.OR P4, PT, R164, 0x7a, !P4 ;  /* 0x0000007aa400780c */ /* 0x000fe20006781670 */
[----:B------:R-:W-:-:S05]  /*85d0*/  @!P0 IMAD R83, R83, R154, RZ ;  /* 0x0000009a53538224 */ /* 0x000fca00078e02ff */
[----:B------:R2:W-:Y:S01]  /*85e0*/  @!P0 STG.E.U8 desc[UR36][R8.64+0x71], R83 ;  /* 0x0000715308008986 */ /* 0x0005e2000c101124 */
[-C--:B-1----:R-:W-:Y:S02]  /*85f0*/  @!P3 IMAD R3, R84, R154.reuse, RZ ;  /* 0x0000009a5403b224 */ /* 0x082fe400078e02ff */
[-C--:B------:R-:W-:Y:S02]  /*8600*/  @!P1 IMAD R85, R85, R154.reuse, RZ ;  /* 0x0000009a55559224 */ /* 0x080fe400078e02ff */
[-C--:B0-----:R-:W-:Y:S01]  /*8610*/  @!P2 IMAD R5, R86, R154.reuse, RZ ;  /* 0x0000009a5605a224 */ /* 0x081fe200078e02ff */
[----:B------:R2:W-:Y:S01]  /*8620*/  @!P3 STG.E.U8 desc[UR36][R6.64+0x78], R3 ;  /* 0x000078030600b986 */ /* 0x0005e2000c101124 */
[----:B------:R-:W-:-:S03]  /*8630*/  @!P4 IMAD R87, R87, R154, RZ ;  /* 0x0000009a5757c224 */ /* 0x000fc600078e02ff */
[----:B------:R2:W-:Y:S04]  /*8640*/  @!P1 STG.E.U8 desc[UR36][R6.64+0x79], R85 ;  /* 0x0000795506009986 */ /* 0x0005e8000c101124 */
[----:B------:R2:W-:Y:S04]  /*8650*/  @!P2 STG.E.U8 desc[UR36][R8.64+0x78], R5 ;  /* 0x000078050800a986 */ /* 0x0005e8000c101124 */
[----:B------:R2:W-:Y:S02]  /*8660*/  @!P4 STG.E.U8 desc[UR36][R8.64+0x79], R87 ;  /* 0x000079570800c986 */ /* 0x0005e4000c101124 */
.L_x_292:
[----:B------:R-:W-:Y:S05]  /*8670*/  BSYNC B0 ;  /* 0x0000000000007941 */ /* 0x000fea0003800000 */
.L_x_34:
[----:B------:R-:W-:Y:S01]  /*8680*/  ULDC UR4, c[0x0][0xc] ;  /* 0x0000030000047ab9 */ /* 0x000fe20000000800 */
[----:B------:R-:W-:Y:S01]  /*8690*/  ULDC UR5, c[0x0][0x10] ;  /* 0x0000040000057ab9 */ /* 0x000fe20000000800 */
[----:B-12---:R-:W1:Y:S01]  /*86a0*/  LDC R3, c[0x0][0x14] ;  /* 0x00000500ff037b82 */ /* 0x006e620000000800 */
[----:B------:R-:W-:Y:S01]  /*86b0*/  UIMAD.WIDE.U32 UR4, UR4, UR5, URZ ;  /* 0x00000005040472a5 */ /* 0x000fe2000f8e003f */
[----:B------:R-:W-:Y:S02]  /*86c0*/  IMAD.MOV.U32 R152, RZ, RZ, -0x1 ;  /* 0xffffffffff987424 */ /* 0x000fe400078e00ff */
[----:B------:R-:W-:-:S03]  /*86d0*/  IMAD.MOV.U32 R22, RZ, RZ, -0x1 ;  /* 0xffffffffff167424 */ /* 0x000fc600078e00ff */
[----:B-1----:R-:W-:-:S04]  /*86e0*/  IMAD.WIDE.U32 R16, R3, UR4, R16 ;  /* 0x0000000403107c25 */ /* 0x002fc8000f8e0010 */
[----:B------:R-:W-:Y:S01]  /*86f0*/  IMAD R3, R3, UR5, RZ ;  /* 0x0000000503037c24 */ /* 0x000fe2000f8e02ff */
[----:B------:R-:W-:Y:S02]  /*8700*/  ULDC.64 UR4, c[0x0][0x650] ;  /* 0x0001940000047ab9 */ /* 0x000fe40000000a00 */
[----:B------:R-:W-:Y:S01]  /*8710*/  ISETP.GE.U32.AND P0, PT, R16, UR4, PT ;  /* 0x0000000410007c0c */ /* 0x000fe2000bf06070 */
[--C-:B------:R-:W-:Y:S01]  /*8720*/  IMAD.IADD R17, R17, 0x1, R3.reuse ;  /* 0x0000000111117824 */ /* 0x100fe200078e0203 */
[----:B------:R-:W-:-:S04]  /*8730*/  PRMT R3, RZ, 0x7610, R3 ;  /* 0x00007610ff037816 */ /* 0x000fc80000000003 */
[----:B------:R-:W-:-:S13]  /*8740*/  ISETP.GE.U32.AND.EX P0, PT, R17, UR5, PT, P0 ;  /* 0x0000000511007c0c */ /* 0x000fda000bf06100 */
[----:B------:R-:W-:Y:S05]  /*8750*/  @P0 BRA `(.L_x_293) ;  /* 0x0000000400640947 */ /* 0x000fea0003800000 */
[----:B------:R-:W1:Y:S01]  /*8760*/  S2R R12, SR_CTAID.X ;  /* 0x00000000000c7919 */ /* 0x000e620000002500 */
[----:B------:R-:W2:Y:S01]  /*8770*/  LDC.64 R10, c[0x0][0x628] ;  /* 0x00018a00ff0a7b82 */ /* 0x000ea20000000a00 */
[----:B------:R-:W-:Y:S01]  /*8780*/  ULDC UR4, c[0x0][0x150] ;  /* 0x0000540000047ab9 */ /* 0x000fe20000000800 */
[----:B0--3--:R-:W-:Y:S01]  /*8790*/  IMAD.MOV.U32 R8, RZ, RZ, R16 ;  /* 0x000000ffff087224 */ /* 0x009fe200078e0010 */
[----:B------:R-:W0:Y:S01]  /*87a0*/  S2R R24, SR_CTAID.Y ;  /* 0x0000000000187919 */ /* 0x000e220000002600 */
[----:B------:R-:W-:-:S04]  /*87b0*/  IMAD.MOV.U32 R9, RZ, RZ, R17 ;  /* 0x000000ffff097224 */ /* 0x000fc800078e0011 */
[----:B------:R-:W3:Y:S08]  /*87c0*/  LDC R21, c[0x0][0x144] ;  /* 0x00005100ff157b82 */ /* 0x000ef00000000800 */
[----:B------:R-:W0:Y:S08]  /*87d0*/  LDC R0, c[0x0][0x630] ;  /* 0x00018c00ff007b82 */ /* 0x000e300000000800 */
[----:B------:R-:W0:Y:S01]  /*87e0*/  LDC.64 R14, c[0x0][0x620] ;  /* 0x00018800ff0e7b82 */ /* 0x000e220000000a00 */
[----:B--2---:R-:W-:-:S04]  /*87f0*/  ISETP.NE.U32.AND P0, PT, R10, RZ, PT ;  /* 0x000000ff0a00720c */ /* 0x004fc80003f05070 */
[----:B------:R-:W-:Y:S02]  /*8800*/  ISETP.NE.AND.EX P0, PT, R11, RZ, PT, P0 ;  /* 0x000000ff0b00720c */ /* 0x000fe40003f05300 */
[----:B-1----:R-:W-:-:S05]  /*8810*/  I2FP.F32.U32 R3, R12 ;  /* 0x0000000c00037245 */ /* 0x002fca0000201000 */
[----:B------:R-:W-:-:S04]  /*8820*/  FMUL R3, R3, UR4 ;  /* 0x0000000403037c20 */ /* 0x000fc80008400000 */
[----:B------:R1:W2:Y:S02]  /*8830*/  F2I.U32.TRUNC.NTZ R20, R3 ;  /* 0x0000000300147305 */ /* 0x0002a4000020f000 */
[----:B---3--:R-:W-:Y:S05]  /*8840*/  @!P0 BRA `(.L_x_294) ;  /* 0x0000000000288947 */ /* 0x008fea0003800000 */
[----:B-1----:R-:W1:Y:S02]  /*8850*/  LDC R3, c[0x0][0x634] ;  /* 0x00018d00ff037b82 */ /* 0x002e640000000800 */
[----:B-1----:R-:W-:-:S05]  /*8860*/  IADD3 R3, P0, R16, R3, RZ ;  /* 0x0000000310037210 */ /* 0x002fca0007f1e0ff */
[----:B------:R-:W-:-:S04]  /*8870*/  IMAD.X R13, RZ, RZ, R17, P0 ;  /* 0x000000ffff0d7224 */ /* 0x000fc800000e0611 */
[----:B------:R-:W-:-:S04]  /*8880*/  IMAD.WIDE.U32 R4, R13, R10, RZ ;  /* 0x0000000a0d047225 */ /* 0x000fc800078e00ff */
[----:B----4-:R-:W-:-:S04]  /*8890*/  IMAD.WIDE.U32 R6, P0, R3, R11, R4 ;  /* 0x0000000b03067225 */ /* 0x010fc80007800004 */
[----:B------:R-:W-:-:S04]  /*88a0*/  IMAD.WIDE.U32 R4, R3, R10, RZ ;  /* 0x0000000a03047225 */ /* 0x000fc800078e00ff */
[----:B------:R-:W-:Y:S01]  /*88b0*/  IMAD.X R9, RZ, RZ, RZ, P0 ;  /* 0x000000ffff097224 */ /* 0x000fe200000e06ff */
[----:B------:R-:W-:Y:S01]  /*88c0*/  IADD3 RZ, P0, R5, R6, RZ ;  /* 0x0000000605ff7210 */ /* 0x000fe20007f1e0ff */
[----:B------:R-:W-:-:S04]  /*88d0*/  IMAD.MOV.U32 R8, RZ, RZ, R7 ;  /* 0x000000ffff087224 */ /* 0x000fc800078e0007 */
[----:B------:R-:W-:-:S08]  /*88e0*/  IMAD.WIDE.U32.X R8, R13, R11, R8, P0 ;  /* 0x0000000b0d087225 */ /* 0x000fd000000e0408 */
.L_x_294:
[----:B----4-:R-:W3:Y:S01]  /*88f0*/  LDC.64 R28, c[0x0][0x640] ;  /* 0x00019000ff1c7b82 */ /* 0x010ee20000000a00 */
[-CC-:B0-----:R-:W-:Y:S01]  /*8900*/  SHF.R.U64 R22, R8, R0.reuse, R9.reuse ;  /* 0x0000000008167219 */ /* 0x181fe20000001209 */
[----:B--2---:R-:W-:Y:S01]  /*8910*/  IMAD.MOV R20, RZ, RZ, -R20 ;  /* 0x000000ffff147224 */ /* 0x004fe200078e0a14 */
[----:B------:R-:W-:Y:S01]  /*8920*/  SHF.R.U32.HI R0, RZ, R0, R9 ;  /* 0x00000000ff007219 */ /* 0x000fe20000011609 */
[----:B------:R-:W-:Y:S01]  /*8930*/  ULDC UR4, c[0x0][0x154] ;  /* 0x0000550000047ab9 */ /* 0x000fe20000000800 */
[----:B-1----:R-:W-:Y:S01]  /*8940*/  IADD3 R3, P0, RZ, -R22, RZ ;  /* 0x80000016ff037210 */ /* 0x002fe20007f1e0ff */
[----:B------:R-:W-:Y:S02]  /*8950*/  IMAD R21, R21, R20, R12 ;  /* 0x0000001415157224 */ /* 0x000fe400078e020c */
[----:B------:R-:W0:Y:S01]  /*8960*/  LDC R6, c[0x0][0x618] ;  /* 0x00018600ff067b82 */ /* 0x000e220000000800 */
[----:B------:R-:W-:Y:S02]  /*8970*/  IMAD.MOV.U32 R7, RZ, RZ, 0x1 ;  /* 0x00000001ff077424 */ /* 0x000fe400078e00ff */
[----:B------:R-:W-:-:S04]  /*8980*/  IMAD.X R5, RZ, RZ, ~R0, P0 ;  /* 0x000000ffff057224 */ /* 0x000fc800000e0e00 */
[-C--:B------:R-:W-:Y:S01]  /*8990*/  IMAD R0, R5, R14.reuse, RZ ;  /* 0x0000000e05007224 */ /* 0x080fe200078e02ff */
[----:B------:R-:W1:Y:S01]  /*89a0*/  LDC R8, c[0x0][0x608] ;  /* 0x00018200ff087b82 */ /* 0x000e620000000800 */
[----:B------:R-:W-:-:S04]  /*89b0*/  IMAD.WIDE.U32 R4, R3, R14, R16 ;  /* 0x0000000e03047225 */ /* 0x000fc800078e0010 */
[----:B------:R-:W-:Y:S01]  /*89c0*/  IMAD R3, R3, R15, R0 ;  /* 0x0000000f03037224 */ /* 0x000fe200078e0200 */
[----:B------:R-:W-:Y:S02]  /*89d0*/  I2FP.F32.U32 R0, R24 ;  /* 0x0000001800007245 */ /* 0x000fe40000201000 */
[----:B------:R-:W2:Y:S01]  /*89e0*/  LDC R26, c[0x0][0x658] ;  /* 0x00019600ff1a7b82 */ /* 0x000ea20000000800 */
[----:B------:R-:W-:Y:S01]  /*89f0*/  IMAD.IADD R3, R5, 0x1, R3 ;  /* 0x0000000105037824 */ /* 0x000fe200078e0203 */
[----:B---3--:R-:W-:Y:S01]  /*8a00*/  ISETP.NE.U32.AND P0, PT, R28, RZ, PT ;  /* 0x000000ff1c00720c */ /* 0x008fe20003f05070 */
[----:B------:R-:W-:Y:S01]  /*8a10*/  FMUL R0, R0, UR4 ;  /* 0x0000000400007c20 */ /* 0x000fe20008400000 */
[----:B------:R-:W-:Y:S02]  /*8a20*/  IMAD.MOV.U32 R5, RZ, RZ, -0x1 ;  /* 0xffffffffff057424 */ /* 0x000fe400078e00ff */
[----:B------:R-:W-:Y:S01]  /*8a30*/  ISETP.NE.AND.EX P0, PT, R29, RZ, PT, P0 ;  /* 0x000000ff1d00720c */ /* 0x000fe20003f05300 */
[----:B------:R3:W4:Y:S01]  /*8a40*/  F2I.U32.TRUNC.NTZ R13, R0 ;  /* 0x00000000000d7305 */ /* 0x000722000020f000 */
[----:B------:R-:W3:Y:S01]  /*8a50*/  LDC R15, c[0x0][0x148] ;  /* 0x00005200ff0f7b82 */ /* 0x000ee20000000800 */
[----:B0-----:R-:W-:-:S02]  /*8a60*/  SHF.R.U64 R12, R4, R6, R3 ;  /* 0x00000006040c7219 */ /* 0x001fc40000001203 */
[----:B------:R-:W-:-:S05]  /*8a70*/  SHF.R.U32.HI R3, RZ, R6, R3 ;  /* 0x00000006ff037219 */ /* 0x000fca0000011603 */
[----:B------:R-:W0:Y:S01]  /*8a80*/  LDC R20, c[0x0][0x600] ;  /* 0x00018000ff147b82 */ /* 0x000e220000000800 */
[-CC-:B-1----:R-:W-:Y:S02]  /*8a90*/  SHF.R.U64 R10, R12, R8.reuse, R3.reuse ;  /* 0x000000080c0a7219 */ /* 0x182fe40000001203 */
[----:B------:R-:W-:-:S05]  /*8aa0*/  SHF.R.U32.HI R3, RZ, R8, R3 ;  /* 0x00000008ff037219 */ /* 0x000fca0000011603 */
[----:B------:R-:W1:Y:S01]  /*8ab0*/  LDC R27, c[0x0][0x648] ;  /* 0x00019200ff1b7b82 */ /* 0x000e620000000800 */
[-C--:B--2---:R-:W-:Y:S02]  /*8ac0*/  SHF.L.U32 R4, R5, R26.reuse, RZ ;  /* 0x0000001a05047219 */ /* 0x084fe400000006ff */
[-CC-:B------:R-:W-:Y:S02]  /*8ad0*/  SHF.R.U64 R14, R10, R26.reuse, R3.reuse ;  /* 0x0000001a0a0e7219 */ /* 0x180fe40000001203 */
[----:B------:R-:W-:Y:S02]  /*8ae0*/  SHF.R.U32.HI R5, RZ, R26, R3 ;  /* 0x0000001aff057219 */ /* 0x000fe40000011603 */
[----:B------:R-:W-:Y:S01]  /*8af0*/  LOP3.LUT R25, RZ, R4, RZ, 0x33, !PT ;  /* 0x00000004ff197212 */ /* 0x000fe200078e33ff */
[----:B------:R-:W2:Y:S01]  /*8b00*/  LDC R30, c[0x0][0x638] ;  /* 0x00018e00ff1e7b82 */ /* 0x000ea20000000800 */
[----:B------:R-:W-:Y:S01]  /*8b10*/  SHF.L.U32 R26, R7, R26, RZ ;  /* 0x0000001a071a7219 */ /* 0x000fe200000006ff */
[----:B------:R-:W-:-:S06]  /*8b20*/  IMAD.MOV.U32 R4, RZ, RZ, R14 ;  /* 0x000000ffff047224 */ /* 0x000fcc00078e000e */
[----:B------:R-:W0:Y:S01]  /*8b30*/  LDC R31, c[0x0][0x610] ;  /* 0x00018400ff1f7b82 */ /* 0x000e220000000800 */
[----:B----4-:R-:W-:Y:S05]  /*8b40*/  @!P0 BRA `(.L_x_295) ;  /* 0x0000000000288947 */ /* 0x010fea0003800000 */
        /* <DEDUP_REMOVED lines=10> */
.L_x_295:
[----:B------:R-:W-:Y:S01]  /*8bf0*/  ISETP.NE.AND P0, PT, R2, 0x1, PT ;  /* 0x000000010200780c */ /* 0x000fe20003f05270 */
[----:B0-----:R-:W-:Y:S01]  /*8c00*/  VIADD R7, R20, 0xffffffff ;  /* 0xffffffff14077836 */ /* 0x001fe20000000000 */
[----:B-1-3--:R-:W-:Y:S01]  /*8c10*/  SHF.R.U64 R0, R4, R27, R5 ;  /* 0x0000001b04007219 */ /* 0x00afe20000001205 */
[----:B------:R-:W-:Y:S01]  /*8c20*/  IMAD.MOV R13, RZ, RZ, -R13 ;  /* 0x000000ffff0d7224 */ /* 0x000fe200078e0a0d */
[----:B------:R-:W-:Y:S01]  /*8c30*/  LOP3.LUT R5, R10, R25, RZ, 0xc0, !PT ;  /* 0x000000190a057212 */ /* 0x000fe200078ec0ff */
[----:B------:R-:W-:Y:S01]  /*8c40*/  IMAD.MOV.U32 R4, RZ, RZ, 0x1 ;  /* 0x00000001ff047424 */ /* 0x000fe200078e00ff */
[----:B------:R-:W-:Y:S01]  /*8c50*/  LOP3.LUT R12, R12, R7, RZ, 0xc0, !PT ;  /* 0x000000070c0c7212 */ /* 0x000fe200078ec0ff */
[----:B------:R-:W-:Y:S02]  /*8c60*/  IMAD.MOV R3, RZ, RZ, -R0 ;  /* 0x000000ffff037224 */ /* 0x000fe400078e0a00 */
[----:B------:R-:W-:Y:S02]  /*8c70*/  IMAD R0, R26, R0, R5 ;  /* 0x000000001a007224 */ /* 0x000fe400078e0205 */
[----:B--2---:R-:W-:-:S02]  /*8c80*/  IMAD R3, R3, R30, R14 ;  /* 0x0000001e03037224 */ /* 0x004fc400078e020e */
[----:B------:R-:W-:Y:S02]  /*8c90*/  @P0 IMAD R21, R15, R13, R24 ;  /* 0x0000000d0f150224 */ /* 0x000fe400078e0218 */
[----:B------:R-:W-:Y:S01]  /*8ca0*/  IMAD R5, R3, R20, R12 ;  /* 0x0000001403057224 */ /* 0x000fe200078e020c */
[----:B------:R-:W-:Y:S01]  /*8cb0*/  PRMT R3, R4, 0x7610, R3 ;  /* 0x0000761004037816 */ /* 0x000fe20000000003 */
[----:B------:R-:W-:-:S05]  /*8cc0*/  IMAD R0, R0, R31, R21 ;  /* 0x0000001f00007224 */ /* 0x000fca00078e0215 */
[----:B------:R-:W-:Y:S02]  /*8cd0*/  SEL R152, R5, R0, !P0 ;  /* 0x0000000005987207 */ /* 0x000fe40004000000 */
[----:B------:R-:W-:-:S07]  /*8ce0*/  SEL R0, R0, R5, !P0 ;  /* 0x0000000500007207 */ /* 0x000fce0004000000 */
.L_x_293:
[----:B------:R-:W-:Y:S01]  /*8cf0*/  LOP3.LUT P0, RZ, R3, 0xff, RZ, 0xc0, !PT ;  /* 0x000000ff03ff7812 */ /* 0x000fe2000780c0ff */
[----:B------:R-:W-:-:S12]  /*8d00*/  IMAD.MOV.U32 R153, RZ, RZ, R0 ;  /* 0x000000ffff997224 */ /* 0x000fd800078e0000 */
[----:B------:R-:W-:Y:S05]  /*8d10*/  @P0 BRA `(.L_x_296) ;  /* 0xffffff8400200947 */ /* 0x000fea000383ffff */
[----:B------:R-:W-:Y:S05]  /*8d20*/  EXIT ;  /* 0x000000000000794d */ /* 0x000fea0003800000 */
.L_x_7:
[----:B0-----:R-:W-:Y:S01]  /*8d30*/  ULDC.64 UR4, c[0x0][0x650] ;  /* 0x0001940000047ab9 */ /* 0x001fe20000000a00 */
        /* <DEDUP_REMOVED lines=25> */
.L_x_298:
[----:B------:R-:W0:Y:S01]  /*8ed0*/  LDC.64 R26, c[0x0][0x640] ;  /* 0x00019000ff1a7b82 */ /* 0x000e220000000a00 */
[-CC-:B------:R-:W-:Y:S01]  /*8ee0*/  SHF.R.U64 R21, R12, R8.reuse, R13.reuse ;  /* 0x000000080c157219 */ /* 0x180fe2000000120d */
[----:B------:R-:W-:Y:S01]  /*8ef0*/  IMAD.MOV.U32 R30, RZ, RZ, 0x1 ;  /* 0x00000001ff1e7424 */ /* 0x000fe200078e00ff */
[----:B------:R-:W-:Y:S02]  /*8f00*/  SHF.R.U32.HI R6, RZ, R8, R13 ;  /* 0x00000008ff067219 */ /* 0x000fe4000001160d */
[----:B------:R-:W-:-:S03]  /*8f10*/  IADD3 R11, P0, RZ, -R21, RZ ;  /* 0x80000015ff0b7210 */ /* 0x000fc60007f1e0ff */
[----:B------:R-:W1:Y:S02]  /*8f20*/  LDC R10, c[0x0][0x618] ;  /* 0x00018600ff0a7b82 */ /* 0x000e640000000800 */
[----:B------:R-:W-:-:S04]  /*8f30*/  IMAD.X R7, RZ, RZ, ~R6, P0 ;  /* 0x000000ffff077224 */ /* 0x000fc800000e0e06 */
[-C--:B------:R-:W-:Y:S02]  /*8f40*/  IMAD R8, R7, R22.reuse, RZ ;  /* 0x0000001607087224 */ /* 0x080fe400078e02ff */
[----:B------:R-:W2:Y:S01]  /*8f50*/  LDC R12, c[0x0][0x608] ;  /* 0x00018200ff0c7b82 */ /* 0x000ea20000000800 */
[----:B------:R-:W-:-:S04]  /*8f60*/  IMAD.WIDE.U32 R6, R11, R22, R16 ;  /* 0x000000160b067225 */ /* 0x000fc800078e0010 */
[----:B------:R-:W-:-:S03]  /*8f70*/  IMAD R11, R11, R23, R8 ;  /* 0x000000170b0b7224 */ /* 0x000fc600078e0208 */
[----:B------:R-:W3:Y:S01]  /*8f80*/  LDC R25, c[0x0][0x658] ;  /* 0x00019600ff197b82 */ /* 0x000ee20000000800 */
[----:B------:R-:W-:Y:S01]  /*8f90*/  IMAD.IADD R7, R7, 0x1, R11 ;  /* 0x0000000107077824 */ /* 0x000fe200078e020b */
[----:B0-----:R-:W-:-:S04]  /*8fa0*/  ISETP.NE.U32.AND P0, PT, R26, RZ, PT ;  /* 0x000000ff1a00720c */ /* 0x001fc80003f05070 */
[----:B------:R-:W-:Y:S02]  /*8fb0*/  ISETP.NE.AND.EX P0, PT, R27, RZ, PT, P0 ;  /* 0x000000ff1b00720c */ /* 0x000fe40003f05300 */
[----:B------:R-:W0:Y:S01]  /*8fc0*/  LDC R22, c[0x0][0x600] ;  /* 0x00018000ff167b82 */ /* 0x000e220000000800 */
[-CC-:B-1----:R-:W-:Y:S02]  /*8fd0*/  SHF.R.U64 R8, R6, R10.reuse, R7.reuse ;  /* 0x0000000a06087219 */ /* 0x182fe40000001207 */
[----:B------:R-:W-:Y:S01]  /*8fe0*/  SHF.R.U32.HI R7, RZ, R10, R7 ;  /* 0x0000000aff077219 */ /* 0x000fe20000011607 */
[----:B------:R-:W-:-:S04]  /*8ff0*/  IMAD.MOV.U32 R10, RZ, RZ, -0x1 ;  /* 0xffffffffff0a7424 */ /* 0x000fc800078e00ff */
        /* <DEDUP_REMOVED lines=21> */
.L_x_299:
[----:B------:R-:W-:Y:S01]  /*9150*/  ISETP.NE.AND P0, PT, R2, 0x1, PT ;  /* 0x000000010200780c */ /* 0x000fe20003f05270 */
[----:B0-----:R-:W-:Y:S01]  /*9160*/  VIADD R11, R22, 0xffffffff ;  /* 0xffffffff160b7836 */ /* 0x001fe20000000000 */
[----:B-1----:R-:W-:Y:S02]  /*9170*/  SHF.R.U64 R6, R6, R24, R7 ;  /* 0x0000001806067219 */ /* 0x002fe40000001207 */
[----:B------:R-:W-:Y:S02]  /*9180*/  SHF.L.U32 R30, R30, R25, RZ ;  /* 0x000000191e1e7219 */ /* 0x000fe400000006ff */
[----:B------:R-:W-:Y:S01]  /*9190*/  LOP3.LUT R5, R23, R32, RZ, 0xc0, !PT ;  /* 0x0000002017057212 */ /* 0x000fe200078ec0ff */
[----:B------:R-:W-:-:S04]  /*91a0*/  IMAD.MOV R7, RZ, RZ, -R6 ;  /* 0x000000ffff077224 */ /* 0x000fc800078e0a06 */
[----:B------:R-:W-:Y:S01]  /*91b0*/  IMAD R6, R30, R6, R5 ;  /* 0x000000061e067224 */ /* 0x000fe200078e0205 */
[----:B------:R-:W-:Y:S01]  /*91c0*/  LOP3.LUT R5, R8, R11, RZ, 0xc0, !PT ;  /* 0x0000000b08057212 */ /* 0x000fe200078ec0ff */
[----:B------:R-:W-:Y:S02]  /*91d0*/  @P0 IMAD R3, R9, R14, R4 ;  /* 0x0000000e09030224 */ /* 0x000fe400078e0204 */
[----:B--2---:R-:W-:Y:S02]  /*91e0*/  IMAD R4, R7, R28, R20 ;  /* 0x0000001c07047224 */ /* 0x004fe400078e0214 */
[----:B---3--:R-:W-:Y:S02]  /*91f0*/  IMAD R3, R6, R29, R3 ;  /* 0x0000001d06037224 */ /* 0x008fe400078e0203 */
[----:B------:R-:W-:Y:S02]  /*9200*/  IMAD R4, R4, R22, R5 ;  /* 0x0000001604047224 */ /* 0x000fe400078e0205 */
[----:B------:R-:W-:-:S02]  /*9210*/  IMAD.MOV.U32 R8, RZ, RZ, 0x1 ;  /* 0x00000001ff087424 */ /* 0x000fc400078e00ff */
[----:B------:R-:W-:Y:S01]  /*9220*/  IMAD.MOV.U32 R6, RZ, RZ, R21 ;  /* 0x000000ffff067224 */ /* 0x000fe200078e0015 */
[----:B------:R-:W-:Y:S02]  /*9230*/  SEL R7, R4, R3, !P0 ;  /* 0x0000000304077207 */ /* 0x000fe40004000000 */
[----:B------:R-:W-:-:S07]  /*9240*/  SEL R20, R3, R4, !P0 ;  /* 0x0000000403147207 */ /* 0x000fce0004000000 */
.L_x_297:
[----:B------:R-:W-:-:S08]  /*9250*/  NOP ;  /* 0x0000000000007918 */ /* 0x000fd00000000000 */
[----:B------:R-:W0:-:S00]  /*9260*/  USETMAXREG.DEALLOC.CTAPOOL 0x28 ;  /* 0x00000028000079c8 */ /* 0x000e0000080e0500 */
[----:B0-----:R-:W-:-:S13]  /*9270*/  ISETP.NE.AND P0, PT, R0, RZ, PT ;  /* 0x000000ff0000720c */ /* 0x001fda0003f05270 */
[----:B------:R-:W-:Y:S05]  /*9280*/  @P0 EXIT ;  /* 0x000000000000094d */ /* 0x000fea0003800000 */
[----:B------:R-:W-:Y:S01]  /*9290*/  LOP3.LUT P0, RZ, R8, 0xff, RZ, 0xc0, !PT ;  /* 0x000000ff08ff7812 */ /* 0x000fe2000780c0ff */
[----:B------:R-:W-:Y:S02]  /*92a0*/  IMAD.MOV.U32 R0, RZ, RZ, 0x1 ;  /* 0x00000001ff007424 */ /* 0x000fe400078e00ff */
[----:B------:R-:W-:-:S10]  /*92b0*/  IMAD.MOV.U32 R3, RZ, RZ, RZ ;  /* 0x000000ffff037224 */ /* 0x000fd400078e00ff */
[----:B------:R-:W-:Y:S05]  /*92c0*/  @!P0 BRA `(.L_x_300) ;  /* 0x0000000c00448947 */ /* 0x000fea0003800000 */
[----:B------:R-:W0:Y:S01]  /*92d0*/  LDC R0, c[0x0][0x28c] ;  /* 0x0000a300ff007b82 */ /* 0x000e220000000800 */
[----:B------:R-:W-:Y:S01]  /*92e0*/  ULDC UR5, c[0x0][0x658] ;  /* 0x0001960000057ab9 */ /* 0x000fe20000000800 */
[----:B------:R-:W-:Y:S01]  /*92f0*/  UMOV UR7, 0xffffffff ;  /* 0xffffffff00077882 */ /* 0x000fe20000000000 */
[----:B------:R-:W-:Y:S01]  /*9300*/  ULDC UR6, c[0x0][0xc] ;  /* 0x0000030000067ab9 */ /* 0x000fe20000000800 */
[----:B------:R-:W-:Y:S01]  /*9310*/  USHF.L.U32 UR8, UR7, UR5, URZ ;  /* 0x0000000507087299 */ /* 0x000fe2000800063f */
[----:B------:R-:W-:Y:S01]  /*9320*/  BSSY B0, `(.L_x_300) ;  /* 0x00000cb000007945 */ /* 0x000fe20003800000 */
[----:B------:R-:W-:Y:S01]  /*9330*/  UMOV UR9, 0x1 ;  /* 0x0000000100097882 */ /* 0x000fe20000000000 */
[----:B------:R-:W-:Y:S01]  /*9340*/  ULDC UR7, c[0x0][0x10] ;  /* 0x0000040000077ab9 */ /* 0x000fe20000000800 */
[----:B------:R-:W1:Y:S01]  /*9350*/  S2UR UR10, SR_CgaCtaId ;  /* 0x00000000000a79c3 */ /* 0x000e620000008800 */
[----:B------:R-:W-:Y:S01]  /*9360*/  UIMAD.WIDE.U32 UR6, UR6, UR7, URZ ;  /* 0x00000007060672a5 */ /* 0x000fe2000f8e003f */
[----:B------:R-:W-:Y:S01]  /*9370*/  IMAD.MOV.U32 R11, RZ, RZ, 0x1 ;  /* 0x00000001ff0b7424 */ /* 0x000fe200078e00ff */
[----:B------:R-:W-:Y:S01]  /*9380*/  USHF.L.U32 UR17, UR9, UR5, URZ ;  /* 0x0000000509117299 */ /* 0x000fe2000800063f */
[----:B------:R-:W-:Y:S01]  /*9390*/  LOP3.LUT R8, R19, 0x2, RZ, 0xfc, !PT ;  /* 0x0000000213087812 */ /* 0x000fe200078efcff */
[----:B------:R-:W-:Y:S01]  /*93a0*/  ULDC UR4, c[0x0][0x600] ;  /* 0x0001800000047ab9 */ /* 0x000fe20000000800 */
[----:B------:R-:W-:Y:S01]  /*93b0*/  ULDC UR5, c[0x0][0x14] ;  /* 0x0000050000057ab9 */ /* 0x000fe20000000800 */
[----:B------:R-:W-:-:S02]  /*93c0*/  UIADD3 UR4, UR4, -0x1, URZ ;  /* 0xffffffff04047890 */ /* 0x000fc4000fffe03f */
[----:B------:R-:W-:Y:S02]  /*93d0*/  UIMAD.WIDE.U32 UR22, UR6, UR5, URZ ;  /* 0x00000005061672a5 */ /* 0x000fe4000f8e003f */
[----:B------:R-:W-:Y:S02]  /*93e0*/  UIMAD UR13, UR7, UR5, URZ ;  /* 0x00000005070d72a4 */ /* 0x000fe4000f8e023f */
[----:B------:R-:W-:Y:S02]  /*93f0*/  ULOP3.LUT UR16, URZ, UR8, URZ, 0x33, !UPT ;  /* 0x000000083f107292 */ /* 0x000fe4000f8e333f */
[----:B------:R-:W-:Y:S01]  /*9400*/  UIADD3 UR13, UR23, UR13, URZ ;  /* 0x0000000d170d7290 */ /* 0x000fe2000fffe03f */
[----:B0-----:R-:W-:Y:S01]  /*9410*/  VIADD R0, R0, 0x7f ;  /* 0x0000007f00007836 */ /* 0x001fe20000000000 */
[----:B------:R-:W-:-:S04]  /*9420*/  ULDC.64 UR24, c[0x0][0x198] ;  /* 0x0000660000187ab9 */ /* 0x000fc80000000a00 */
[----:B------:R-:W-:Y:S01]  /*9430*/  SHF.R.S32.HI R3, RZ, 0x1f, R0 ;  /* 0x0000001fff037819 */ /* 0x000fe20000011400 */
[----:B-1----:R-:W-:-:S03]  /*9440*/  IMAD.U32 R9, RZ, RZ, UR10 ;  /* 0x0000000aff097e24 */ /* 0x002fc6000f8e00ff */
[----:B------:R-:W-:Y:S01]  /*9450*/  LEA.HI R3, R3, R0, RZ, 0x7 ;  /* 0x0000000003037211 */ /* 0x000fe200078f38ff */
[----:B------:R-:W-:-:S03]  /*9460*/  IMAD.MOV.U32 R0, RZ, RZ, 0x1 ;  /* 0x00000001ff007424 */ /* 0x000fc600078e00ff */
[----:B------:R-:W-:Y:S01]  /*9470*/  SHF.R.S32.HI R10, RZ, 0x7, R3 ;  /* 0x00000007ff0a7819 */ /* 0x000fe20000011403 */
[----:B------:R-:W-:Y:S01]  /*9480*/  IMAD.MOV.U32 R3, RZ, RZ, RZ ;  /* 0x000000ffff037224 */ /* 0x000fe200078e00ff */
[----:B------:R-:W-:-:S03]  /*9490*/  LEA R12, R9, 0x100, 0xe ;  /* 0x00000100090c7811 */ /* 0x000fc600078e70ff */
[----:B------:R-:W-:-:S07]  /*94a0*/  VIADD R13, R10, 0x1 ;  /* 0x000000010a0d7836 */ /* 0x000fce0000000000 */
.L_x_311:
[----:B------:R-:W-:-:S03]  /*94b0*/  UMOV UR5, 0xffffffff ;  /* 0xffffffff00057882 */ /* 0x000fc60000000000 */
[----:B------:R-:W-:Y:S05]  /*94c0*/  BRA.DIV UR5, `(.L_x_301) ;  /* 0x0000000e05d07947 */ /* 0x000fea000b800000 */
[----:B------:R-:W-:-:S13]  /*94d0*/  ELECT P6, URZ, PT ;  /* 0x00000000003f782f */ /* 0x000fda00038c0000 */
.L_x_323:
[----:B------:R-:W0:Y:S01]  /*94e0*/  LDC R4, c[0x0][0x28c] ;  /* 0x0000a300ff047b82 */ /* 0x000e220000000800 */
[----:B------:R-:W-:Y:S01]  /*94f0*/  BSSY B1, `(.L_x_302) ;  /* 0x000003a000017945 */ /* 0x000fe20003800000 */
[----:B0-----:R-:W-:-:S13]  /*9500*/  ISETP.LT.OR P6, PT, R4, 0x1, !P6 ;  /* 0x000000010400780c */ /* 0x001fda00077c1670 */
[----:B------:R-:W-:Y:S05]  /*9510*/  @P6 BRA `(.L_x_303) ;  /* 0x0000000000dc6947 */ /* 0x000fea0003800000 */
[----:B------:R-:W-:Y:S02]  /*9520*/  IMAD R20, R20, 0x2, R9 ;  /* 0x0000000214147824 */ /* 0x000fe400078e0209 */
[----:B------:R-:W-:Y:S02]  /*9530*/  IMAD.SHL.U32 R21, R7, 0x80, RZ ;  /* 0x0000008007157824 */ /* 0x000fe400078e00ff */
[----:B------:R-:W-:Y:S02]  /*9540*/  IMAD.MOV.U32 R24, RZ, RZ, RZ ;  /* 0x000000ffff187224 */ /* 0x000fe400078e00ff */
[----:B------:R-:W-:Y:S02]  /*9550*/  IMAD.MOV.U32 R4, RZ, RZ, R13 ;  /* 0x000000ffff047224 */ /* 0x000fe400078e000d */
[----:B------:R-:W-:Y:S02]  /*9560*/  IMAD.MOV.U32 R5, RZ, RZ, R0 ;  /* 0x000000ffff057224 */ /* 0x000fe400078e0000 */
[----:B------:R-:W-:-:S02]  /*9570*/  IMAD.MOV.U32 R7, RZ, RZ, R3 ;  /* 0x000000ffff077224 */ /* 0x000fc400078e0003 */
[----:B------:R-:W-:-:S07]  /*9580*/  IMAD.SHL.U32 R20, R20, 0x80, RZ ;  /* 0x0000008014147824 */ /* 0x000fce00078e00ff */
.L_x_306:
[----:B------:R-:W0:Y:S01]  /*9590*/  S2UR UR5, SR_CgaCtaId ;  /* 0x00000000000579c3 */ /* 0x000e220000008800 */
[----:B------:R-:W-:Y:S02]  /*95a0*/  MOV R14, 0x400 ;  /* 0x00000400000e7802 */ /* 0x000fe40000000f00 */
[----:B------:R-:W-:-:S13]  /*95b0*/  LOP3.LUT P1, RZ, R18, 0x7f, RZ, 0xc0, !PT ;  /* 0x0000007f12ff7812 */ /* 0x000fda000782c0ff */
[----:B------:R-:W1:Y:S01]  /*95c0*/  @!P1 LDC R15, c[0x0][0x500] ;  /* 0x00014000ff0f9b82 */ /* 0x000e620000000800 */
[----:B0-----:R-:W-:-:S05]  /*95d0*/  IMAD.U32 R9, RZ, RZ, UR5 ;  /* 0x00000005ff097e24 */ /* 0x001fca000f8e00ff */
[----:B------:R-:W-:Y:S02]  /*95e0*/  LEA R22, R9, R14, 0x18 ;  /* 0x0000000e09167211 */ /* 0x000fe400078ec0ff */
[----:B------:R-:W-:-:S03]  /*95f0*/  SHF.L.U32 R14, R5, 0x1f, RZ ;  /* 0x0000001f050e7819 */ /* 0x000fc600000006ff */
[----:B------:R-:W-:-:S04]  /*9600*/  IMAD R23, R7, 0x8, R22 ;  /* 0x0000000807177824 */ /* 0x000fc800078e0216 */
[----:B------:R-:W0:Y:S02]  /*9610*/  SYNCS.PHASECHK.TRANS64.TRYWAIT P0, [R23+URZ+0x28], R14 ;  /* 0x0000280e170075a7 */ /* 0x000e24000800017f */
[----:B01----:R-:W-:Y:S05]  /*9620*/  @!P0 BRA `(.L_x_304) ;  /* 0x0000000c00988947 */ /* 0x003fea0003800000 */
.L_x_324:
[----:B0-----:R-:W-:Y:S01]  /*9630*/  PRMT R14, R8, 0x9910, RZ ;  /* 0x00009910080e7816 */ /* 0x001fe200000000ff */
[----:B------:R0:W-:Y:S03]  /*9640*/  @!P1 SYNCS.ARRIVE.TRANS64 RZ, [R23+URZ], R15 ;  /* 0x0000000f17ff99a7 */ /* 0x0001e6000800003f */
[----:B------:R-:W-:-:S13]  /*9650*/  ISETP.NE.AND P0, PT, R14, 0x2, PT ;  /* 0x000000020e00780c */ /* 0x000fda0003f05270 */
[----:B0-----:R-:W-:Y:S05]  /*9660*/  @P0 BRA `(.L_x_305) ;  /* 0x0000000000040947 */ /* 0x001fea0003800000 */
[----:B------:R-:W-:Y:S01]  /*9670*/  BPT.TRAP 0x1 ;  /* 0x000000040000795c */ /* 0x000fe20000300000 */
.L_x_305:
[C---:B------:R-:W-:Y:S01]  /*9680*/  IMAD R14, R7.reuse, 0x8000, R12 ;  /* 0x00008000070e7824 */ /* 0x040fe200078e020c */
[----:B------:R-:W-:Y:S01]  /*9690*/  R2UR UR8, R22 ;  /* 0x00000000160872ca */ /* 0x000fe200000e0000 */
[----:B------:R-:W-:Y:S01]  /*96a0*/  IMAD R22, R7, 0x4000, R22 ;  /* 0x0000400007167824 */ /* 0x000fe200078e0216 */
[----:B------:R-:W-:Y:S01]  /*96b0*/  R2UR UR18, R20 ;  /* 0x00000000141272ca */ /* 0x000fe200000e0000 */
[----:B------:R-:W-:Y:S01]  /*96c0*/  VIADD R4, R4, 0xffffffff ;  /* 0xffffffff04047836 */ /* 0x000fe20000000000 */
[----:B------:R-:W-:Y:S01]  /*96d0*/  R2UR UR5, R14 ;  /* 0x000000000e0572ca */ /* 0x000fe200000e0000 */
[----:B------:R-:W-:Y:S01]  /*96e0*/  UIADD3 UR6, UP0, UR24, 0xf0, URZ ;  /* 0x000000f018067890 */ /* 0x000fe2000ff1e03f */
[----:B------:R-:W-:Y:S01]  /*96f0*/  R2UR UR11, R22 ;  /* 0x00000000160b72ca */ /* 0x000fe200000e0000 */
[----:B------:R-:W-:Y:S01]  /*9700*/  UIADD3 UR26, UP1, UR24, 0x1f0, URZ ;  /* 0x000001f0181a7890 */ /* 0x000fe2000ff3e03f */
[----:B------:R-:W-:Y:S01]  /*9710*/  R2UR UR9, R23 ;  /* 0x00000000170972ca */ /* 0x000fe200000e0000 */
[----:B------:R-:W-:Y:S01]  /*9720*/  UIADD3.X UR7, URZ, UR25, URZ, UP0, !UPT ;  /* 0x000000193f077290 */ /* 0x000fe200087fe43f */
[----:B------:R-:W-:Y:S01]  /*9730*/  R2UR UR10, R24 ;  /* 0x00000000180a72ca */ /* 0x000fe200000e0000 */
[----:B------:R-:W-:Y:S01]  /*9740*/  VIADD R7, R7, 0x1 ;  /* 0x0000000107077836 */ /* 0x000fe20000000000 */
[----:B------:R-:W-:Y:S01]  /*9750*/  R2UR UR12, R6 ;  /* 0x00000000060c72ca */ /* 0x000fe200000e0000 */
[----:B------:R-:W-:Y:S01]  /*9760*/  UIADD3.X UR27, URZ, UR25, URZ, UP1, !UPT ;  /* 0x000000193f1b7290 */ /* 0x000fe20008ffe43f */
[----:B------:R-:W-:Y:S01]  /*9770*/  R2UR UR19, R21 ;  /* 0x00000000151372ca */ /* 0x000fe200000e0000 */
[----:B------:R-:W-:Y:S01]  /*9780*/  UMOV UR20, 0x30000 ;  /* 0x0003000000147882 */ /* 0x000fe20000000000 */
[----:B------:R-:W-:Y:S01]  /*9790*/  ISETP.GT.AND P1, PT, R4, 0x1, PT ;  /* 0x000000010400780c */ /* 0x000fe20003f24270 */
[----:B------:R-:W-:Y:S01]  /*97a0*/  UIADD3 UR8, UR8, UR5, URZ ;  /* 0x0000000508087290 */ /* 0x000fe2000fffe03f */
[----:B------:R-:W-:Y:S01]  /*97b0*/  ISETP.NE.AND P0, PT, R7, 0x5, PT ;  /* 0x000000050700780c */ /* 0x000fe20003f05270 */
[----:B------:R-:W-:Y:S01]  /*97c0*/  UIADD3 UR5, UR11, 0x28100, URZ ;  /* 0x000281000b057890 */ /* 0x000fe2000fffe03f */
[----:B------:R-:W-:Y:S01]  /*97d0*/  VIADD R24, R24, 0x80 ;  /* 0x0000008018187836 */ /* 0x000fe20000000000 */
[----:B------:R-:W-:Y:S01]  /*97e0*/  UMOV UR14, 0x0 ;  /* 0x00000000000e7882 */ /* 0x000fe20000000000 */
[----:B------:R-:W-:Y:S01]  /*97f0*/  UMOV UR15, 0x10000000 ;  /* 0x10000000000f7882 */ /* 0x000fe20000000000 */
[----:B------:R-:W-:Y:S01]  /*9800*/  UMOV UR11, UR18 ;  /* 0x00000012000b7c82 */ /* 0x000fe20008000000 */
[----:B------:R-:W-:-:S02]  /*9810*/  SEL R14, RZ, 0x1, P0 ;  /* 0x00000001ff0e7807 */ /* 0x000fc40000000000 */
[----:B------:R0:W-:Y:S01]  /*9820*/  UTMALDG.3D.MULTICAST [UR8], [UR6], UR20, desc[UR14] ;  /* 0x00000e08060073b4 */ /* 0x0001e20008011814 */
[----:B------:R-:W-:Y:S02]  /*9830*/  SEL R7, R7, RZ, P0 ;  /* 0x000000ff07077207 */ /* 0x000fe40000000000 */
[----:B------:R-:W-:Y:S01]  /*9840*/  LOP3.LUT R5, R5, R14, RZ, 0x3c, !PT ;  /* 0x0000000e05057212 */ /* 0x000fe200078e3cff */
[----:B0-----:R-:W-:Y:S01]  /*9850*/  UMOV UR8, UR5 ;  /* 0x0000000500087c82 */ /* 0x001fe20008000000 */
[----:B------:R-:W-:Y:S02]  /*9860*/  UMOV UR11, UR19 ;  /* 0x00000013000b7c82 */ /* 0x000fe40008000000 */
[----:B------:R0:W-:Y:S02]  /*9870*/  UTMALDG.3D [UR8], [UR26], desc[UR14] ;  /* 0x00000e081a0075b4 */ /* 0x0001e40008011000 */
[----:B0-----:R-:W-:Y:S05]  /*9880*/  @P1 BRA `(.L_x_306) ;  /* 0xfffffffc00401947 */ /* 0x001fea000383ffff */
.L_x_303:
[----:B------:R-:W-:Y:S05]  /*9890*/  BSYNC B1 ;  /* 0x0000000000017941 */ /* 0x000fea0003800000 */
.L_x_302:
[----:B------:R-:W-:Y:S01]  /*98a0*/  LOP3.LUT P1, RZ, R11, 0xff, RZ, 0xc0, !PT ;  /* 0x000000ff0bff7812 */ /* 0x000fe2000782c0ff */
[C---:B------:R-:W-:Y:S01]  /*98b0*/  IMAD.IADD R6, R10.reuse, 0x1, R3 ;  /* 0x000000010a067824 */ /* 0x040fe200078e0203 */
[----:B------:R-:W-:Y:S01]  /*98c0*/  ULDC.64 UR6, c[0x0][0x650] ;  /* 0x0001940000067ab9 */ /* 0x000fe20000000a00 */
[----:B------:R-:W-:Y:S01]  /*98d0*/  ISETP.GE.U32.AND P2, PT, R10, 0x5, PT ;  /* 0x000000050a00780c */ /* 0x000fe20003f46070 */
[----:B------:R-:W-:Y:S01]  /*98e0*/  BSSY B1, `(.L_x_307) ;  /* 0x000006c000017945 */ /* 0x000fe20003800000 */
[----:B------:R-:W-:Y:S01]  /*98f0*/  IMAD.MOV.U32 R20, RZ, RZ, -0x1 ;  /* 0xffffffffff147424 */ /* 0x000fe200078e00ff */
[----:B------:R-:W-:Y:S01]  /*9900*/  ISETP.GT.U32.AND P0, PT, R6, 0x4, PT ;  /* 0x000000040600780c */ /* 0x000fe20003f04070 */
[----:B------:R-:W-:Y:S01]  /*9910*/  IMAD.MOV.U32 R7, RZ, RZ, -0x1 ;  /* 0xffffffffff077424 */ /* 0x000fe200078e00ff */
[----:B------:R-:W-:Y:S02]  /*9920*/  PRMT R11, RZ, 0x7610, R11 ;  /* 0x00007610ff0b7816 */ /* 0x000fe4000000000b */
[----:B------:R-:W-:-:S03]  /*9930*/  ISETP.LT.U32.AND P0, PT, R10, 0x5, P0 ;  /* 0x000000050a00780c */ /* 0x000fc60000701070 */
[----:B------:R-:W0:Y:S01]  /*9940*/  @P1 S2R R9, SR_CgaCtaId ;  /* 0x0000000000091919 */ /* 0x000e220000008800 */
[----:B------:R-:W-:-:S04]  /*9950*/  @P1 MOV R4, 0x400 ;  /* 0x0000040000041802 */ /* 0x000fc80000000f00 */
[----:B0-----:R-:W-:Y:S01]  /*9960*/  @P1 LEA R3, R9, R4, 0x18 ;  /* 0x0000000409031211 */ /* 0x001fe200078ec0ff */
[----:B------:R-:W-:-:S03]  /*9970*/  IMAD.WIDE.U32 R4, R6, -0x33333333, RZ ;  /* 0xcccccccd06047825 */ /* 0x000fc600078e00ff */
[----:B------:R0:W-:Y:S01]  /*9980*/  @P1 SYNCS.ARRIVE.TRANS64.A1T0 RZ, [R3+URZ+0x68], RZ ;  /* 0x000068ff03ff19a7 */ /* 0x0001e2000810003f */
[----:B------:R-:W-:Y:S02]  /*9990*/  IADD3 R16, P1, R16, UR22, RZ ;  /* 0x0000001610107c10 */ /* 0x000fe4000ff3e0ff */
[----:B------:R-:W-:Y:S02]  /*99a0*/  SHF.R.U32.HI R5, RZ, 0x2, R5 ;  /* 0x00000002ff057819 */ /* 0x000fe40000011605 */
[----:B------:R-:W-:Y:S02]  /*99b0*/  IADD3.X R17, R17, UR13, RZ, P1, !PT ;  /* 0x0000000d11117c10 */ /* 0x000fe40008ffe4ff */
[----:B------:R-:W-:Y:S02]  /*99c0*/  PRMT R4, RZ, 0x7610, R4 ;  /* 0x00007610ff047816 */ /* 0x000fe40000000004 */
[----:B0-----:R-:W-:Y:S02]  /*99d0*/  SEL R3, RZ, 0x1, !P0 ;  /* 0x00000001ff037807 */ /* 0x001fe40004000000 */
[----:B------:R-:W-:-:S02]  /*99e0*/  ISETP.GE.U32.AND P0, PT, R16, UR6, PT ;  /* 0x0000000610007c0c */ /* 0x000fc4000bf06070 */
[----:B------:R-:W-:Y:S01]  /*99f0*/  LOP3.LUT R0, R0, R3, RZ, 0x3c, !PT ;  /* 0x0000000300007212 */ /* 0x000fe200078e3cff */
[----:B------:R-:W-:Y:S01]  /*9a00*/  IMAD R3, R5, -0x5, R6 ;  /* 0xfffffffb05037824 */ /* 0x000fe200078e0206 */
[----:B------:R-:W-:Y:S01]  /*9a10*/  ISETP.GE.U32.AND.EX P0, PT, R17, UR7, PT, P0 ;  /* 0x0000000711007c0c */ /* 0x000fe2000bf06100 */
[----:B------:R-:W-:Y:S01]  /*9a20*/  IMAD.MOV.U32 R6, RZ, RZ, -0x1 ;  /* 0xffffffffff067424 */ /* 0x000fe200078e00ff */
[----:B------:R-:W-:-:S11]  /*9a30*/  @P2 LOP3.LUT R0, R0, 0x1, R5, 0x78, !PT ;  /* 0x0000000100002812 */ /* 0x000fd600078e7805 */
[----:B------:R-:W-:Y:S05]  /*9a40*/  @P0 BRA `(.L_x_308) ;  /* 0x0000000400540947 */ /* 0x000fea0003800000 */
[----:B------:R-:W0:Y:S01]  /*9a50*/  S2R R15, SR_CTAID.X ;  /* 0x00000000000f7919 */ /* 0x000e220000002500 */
[----:B------:R-:W-:Y:S01]  /*9a60*/  ULDC.64 UR6, c[0x0][0x628] ;  /* 0x00018a0000067ab9 */ /* 0x000fe20000000a00 */
[----:B------:R-:W-:Y:S01]  /*9a70*/  ULDC UR8, c[0x0][0x630] ;  /* 0x00018c0000087ab9 */ /* 0x000fe20000000800 */
[----:B------:R-:W-:Y:S01]  /*9a80*/  ISETP.NE.U32.AND P0, PT, RZ, UR6, PT ;  /* 0x00000006ff007c0c */ /* 0x000fe2000bf05070 */
[----:B------:R-:W1:Y:S01]  /*9a90*/  S2R R20, SR_CTAID.Y ;  /* 0x0000000000147919 */ /* 0x000e620000002600 */
[----:B------:R-:W-:Y:S01]  /*9aa0*/  ULDC UR9, c[0x0][0x150] ;  /* 0x0000540000097ab9 */ /* 0x000fe20000000800 */
[----:B------:R-:W-:Y:S01]  /*9ab0*/  IMAD.MOV.U32 R4, RZ, RZ, R16 ;  /* 0x000000ffff047224 */ /* 0x000fe200078e0010 */
[----:B------:R-:W-:Y:S01]  /*9ac0*/  ISETP.NE.AND.EX P0, PT, RZ, UR7, PT, P0 ;  /* 0x00000007ff007c0c */ /* 0x000fe2000bf05300 */
[----:B------:R-:W-:Y:S01]  /*9ad0*/  IMAD.MOV.U32 R5, RZ, RZ, R17 ;  /* 0x000000ffff057224 */ /* 0x000fe200078e0011 */
[----:B0-----:R-:W-:-:S11]  /*9ae0*/  I2FP.F32.U32 R22, R15 ;  /* 0x0000000f00167245 */ /* 0x001fd60000201000 */
[----:B------:R-:W-:Y:S05]  /*9af0*/  @!P0 BRA `(.L_x_309) ;  /* 0x0000000000288947 */ /* 0x000fea0003800000 */
[----:B------:R-:W-:Y:S02]  /*9b00*/  ULDC UR5, c[0x0][0x634] ;  /* 0x00018d0000057ab9 */ /* 0x000fe40000000800 */
[----:B------:R-:W-:-:S05]  /*9b10*/  IADD3 R5, P0, R16, UR5, RZ ;  /* 0x0000000510057c10 */ /* 0x000fca000ff1e0ff */
[----:B------:R-:W-:-:S04]  /*9b20*/  IMAD.X R21, RZ, RZ, R17, P0 ;  /* 0x000000ffff157224 */ /* 0x000fc800000e0611 */
[----:B------:R-:W-:-:S04]  /*9b30*/  IMAD.WIDE.U32 R6, R21, UR6, RZ ;  /* 0x0000000615067c25 */ /* 0x000fc8000f8e00ff */
[----:B------:R-:W-:-:S04]  /*9b40*/  IMAD.WIDE.U32 R6, P0, R5, UR7, R6 ;  /* 0x0000000705067c25 */ /* 0x000fc8000f800006 */
[----:B------:R-:W-:-:S04]  /*9b50*/  IMAD.WIDE.U32 R4, R5, UR6, RZ ;  /* 0x0000000605047c25 */ /* 0x000fc8000f8e00ff */
[----:B------:R-:W-:Y:S01]  /*9b60*/  IMAD.MOV.U32 R4, RZ, RZ, R7 ;  /* 0x000000ffff047224 */ /* 0x000fe200078e0007 */
[----:B------:R-:W-:Y:S01]  /*9b70*/  IADD3 RZ, P1, R5, R6, RZ ;  /* 0x0000000605ff7210 */ /* 0x000fe20007f3e0ff */
[----:B------:R-:W-:-:S04]  /*9b80*/  IMAD.X R5, RZ, RZ, RZ, P0 ;  /* 0x000000ffff057224 */ /* 0x000fc800000e06ff */
[----:B------:R-:W-:-:S08]  /*9b90*/  IMAD.WIDE.U32.X R4, R21, UR7, R4, P1 ;  /* 0x0000000715047c25 */ /* 0x000fd000088e0404 */
.L_x_309:
[--C-:B------:R-:W-:Y:S01]  /*9ba0*/  SHF.R.U64 R14, R4, UR8, R5.reuse ;  /* 0x00000008040e7c19 */ /* 0x100fe20008001205 */
[----:B------:R-:W-:Y:S01]  /*9bb0*/  FMUL R22, R22, UR9 ;  /* 0x0000000916167c20 */ /* 0x000fe20008400000 */
[----:B------:R-:W-:Y:S01]  /*9bc0*/  SHF.R.U32.HI R4, RZ, UR8, R5 ;  /* 0x00000008ff047c19 */ /* 0x000fe20008011605 */
[----:B------:R-:W0:Y:S01]  /*9bd0*/  LDC R6, c[0x0][0x144] ;  /* 0x00005100ff067b82 */ /* 0x000e220000000800 */
[----:B------:R-:W-:Y:S01]  /*9be0*/  IADD3 R5, P0, RZ, -R14, RZ ;  /* 0x8000000eff057210 */ /* 0x000fe20007f1e0ff */
[----:B------:R-:W-:Y:S01]  /*9bf0*/  ULDC UR5, c[0x0][0x154] ;  /* 0x0000550000057ab9 */ /* 0x000fe20000000800 */
[----:B-1----:R-:W-:Y:S01]  /*9c00*/  I2FP.F32.U32 R7, R20 ;  /* 0x0000001400077245 */ /* 0x002fe20000201000 */
[----:B------:R-:W1:Y:S01]  /*9c10*/  F2I.U32.TRUNC.NTZ R22, R22 ;  /* 0x0000001600167305 */ /* 0x000e62000020f000 */
[----:B------:R-:W-:Y:S01]  /*9c20*/  ULDC.64 UR6, c[0x0][0x620] ;  /* 0x0001880000067ab9 */ /* 0x000fe20000000a00 */
[----:B------:R-:W-:Y:S01]  /*9c30*/  IMAD.X R4, RZ, RZ, ~R4, P0 ;  /* 0x000000ffff047224 */ /* 0x000fe200000e0e04 */
[----:B------:R-:W-:Y:S01]  /*9c40*/  ISETP.NE.AND P2, PT, R2, 0x1, PT ;  /* 0x000000010200780c */ /* 0x000fe20003f45270 */
[----:B------:R-:W-:Y:S01]  /*9c50*/  FMUL R23, R7, UR5 ;  /* 0x0000000507177c20 */ /* 0x000fe20008400000 */
[----:B------:R-:W2:Y:S01]  /*9c60*/  LDC R25, c[0x0][0x148] ;  /* 0x00005200ff197b82 */ /* 0x000ea20000000800 */
[----:B------:R-:W-:Y:S01]  /*9c70*/  IMAD R4, R4, UR6, RZ ;  /* 0x0000000604047c24 */ /* 0x000fe2000f8e02ff */
[----:B------:R-:W-:-:S03]  /*9c80*/  ULDC UR5, c[0x0][0x618] ;  /* 0x0001860000057ab9 */ /* 0x000fc60000000800 */
[----:B------:R-:W3:Y:S01]  /*9c90*/  F2I.U32.TRUNC.NTZ R23, R23 ;  /* 0x0000001700177305 */ /* 0x000ee2000020f000 */
[C---:B------:R-:W-:Y:S02]  /*9ca0*/  IMAD R7, R5.reuse, UR7, R4 ;  /* 0x0000000705077c24 */ /* 0x040fe4000f8e0204 */
[----:B------:R-:W-:Y:S01]  /*9cb0*/  IMAD.WIDE.U32 R4, R5, UR6, R16 ;  /* 0x0000000605047c25 */ /* 0x000fe2000f8e0010 */
[----:B------:R-:W-:Y:S02]  /*9cc0*/  ULDC.64 UR6, c[0x0][0x640] ;  /* 0x0001900000067ab9 */ /* 0x000fe40000000a00 */
[----:B------:R-:W-:Y:S01]  /*9cd0*/  ISETP.NE.U32.AND P0, PT, RZ, UR6, PT ;  /* 0x00000006ff007c0c */ /* 0x000fe2000bf05070 */
[----:B------:R-:W-:Y:S02]  /*9ce0*/  IMAD.IADD R5, R5, 0x1, R7 ;  /* 0x0000000105057824 */ /* 0x000fe400078e0207 */
[----:B-1----:R-:W-:Y:S01]  /*9cf0*/  IMAD.MOV R22, RZ, RZ, -R22 ;  /* 0x000000ffff167224 */ /* 0x002fe200078e0a16 */
[----:B------:R-:W-:-:S02]  /*9d00*/  ISETP.NE.AND.EX P0, PT, RZ, UR7, PT, P0 ;  /* 0x00000007ff007c0c */ /* 0x000fc4000bf05300 */
[----:B------:R-:W-:Y:S01]  /*9d10*/  SHF.R.U64 R21, R4, UR5, R5 ;  /* 0x0000000504157c19 */ /* 0x000fe20008001205 */
[----:B0-----:R-:W-:Y:S01]  /*9d20*/  IMAD R15, R6, R22, R15 ;  /* 0x00000016060f7224 */ /* 0x001fe200078e020f */
[----:B------:R-:W-:Y:S01]  /*9d30*/  SHF.R.U32.HI R4, RZ, UR5, R5 ;  /* 0x00000005ff047c19 */ /* 0x000fe20008011605 */
[----:B------:R-:W-:Y:S01]  /*9d40*/  ULDC UR5, c[0x0][0x608] ;  /* 0x0001820000057ab9 */ /* 0x000fe20000000800 */
[----:B---3--:R-:W-:Y:S02]  /*9d50*/  IMAD.MOV R6, RZ, RZ, -R23 ;  /* 0x000000ffff067224 */ /* 0x008fe400078e0a17 */
[--C-:B------:R-:W-:Y:S02]  /*9d60*/  SHF.R.U64 R22, R21, UR5, R4.reuse ;  /* 0x0000000515167c19 */ /* 0x100fe40008001204 */
[----:B------:R-:W-:Y:S01]  /*9d70*/  SHF.R.U32.HI R5, RZ, UR5, R4 ;  /* 0x00000005ff057c19 */ /* 0x000fe20008011604 */
[----:B------:R-:W-:Y:S01]  /*9d80*/  ULDC UR5, c[0x0][0x658] ;  /* 0x0001960000057ab9 */ /* 0x000fe20000000800 */
[----:B--2---:R-:W-:-:S02]  /*9d90*/  @P2 IMAD R15, R25, R6, R20 ;  /* 0x00000006190f2224 */ /* 0x004fc400078e0214 */
[--C-:B------:R-:W-:Y:S02]  /*9da0*/  SHF.R.U64 R20, R22, UR5, R5.reuse ;  /* 0x0000000516147c19 */ /* 0x100fe40008001205 */
[----:B------:R-:W-:-:S03]  /*9db0*/  SHF.R.U32.HI R23, RZ, UR5, R5 ;  /* 0x00000005ff177c19 */ /* 0x000fc60008011605 */
[----:B------:R-:W-:Y:S02]  /*9dc0*/  IMAD.MOV.U32 R6, RZ, RZ, R20 ;  /* 0x000000ffff067224 */ /* 0x000fe400078e0014 */
[----:B------:R-:W-:Y:S01]  /*9dd0*/  IMAD.MOV.U32 R5, RZ, RZ, R23 ;  /* 0x000000ffff057224 */ /* 0x000fe200078e0017 */
[----:B------:R-:W-:Y:S06]  /*9de0*/  @!P0 BRA `(.L_x_310) ;  /* 0x00000000002c8947 */ /* 0x000fec0003800000 */
        /* <DEDUP_REMOVED lines=9> */
[----:B------:R-:W-:-:S04]  /*9e80*/  IMAD.WIDE.U32.X R4, R23, UR7, R4, P1 ;  /* 0x0000000717047c25 */ /* 0x000fc800088e0404 */
[----:B------:R-:W-:-:S07]  /*9e90*/  IMAD.MOV.U32 R6, RZ, RZ, R4 ;  /* 0x000000ffff067224 */ /* 0x000fce00078e0004 */
.L_x_310:
[----:B------:R-:W-:Y:S01]  /*9ea0*/  ULDC UR5, c[0x0][0x648] ;  /* 0x0001920000057ab9 */ /* 0x000fe20000000800 */
[----:B------:R-:W-:Y:S01]  /*9eb0*/  LOP3.LUT R4, R22, UR16, RZ, 0xc0, !PT ;  /* 0x0000001016047c12 */ /* 0x000fe2000f8ec0ff */
[----:B------:R-:W-:Y:S01]  /*9ec0*/  ULDC UR6, c[0x0][0x610] ;  /* 0x0001840000067ab9 */ /* 0x000fe20000000800 */
[----:B------:R-:W-:Y:S01]  /*9ed0*/  SHF.R.U64 R5, R6, UR5, R5 ;  /* 0x0000000506057c19 */ /* 0x000fe20008001205 */
[----:B------:R-:W-:Y:S01]  /*9ee0*/  ULDC UR5, c[0x0][0x638] ;  /* 0x00018e0000057ab9 */ /* 0x000fe20000000800 */
[----:B------:R-:W-:Y:S01]  /*9ef0*/  LOP3.LUT R21, R21, UR4, RZ, 0xc0, !PT ;  /* 0x0000000415157c12 */ /* 0x000fe2000f8ec0ff */
[----:B------:R-:W-:Y:S02]  /*9f00*/  IMAD.MOV.U32 R6, RZ, RZ, R14 ;  /* 0x000000ffff067224 */ /* 0x000fe400078e000e */
[----:B------:R-:W-:Y:S02]  /*9f10*/  IMAD.MOV R7, RZ, RZ, -R5 ;  /* 0x000000ffff077224 */ /* 0x000fe400078e0a05 */
[----:B------:R-:W-:-:S02]  /*9f20*/  IMAD R4, R5, UR17, R4 ;  /* 0x0000001105047c24 */ /* 0x000fc4000f8e0204 */
[----:B------:R-:W-:Y:S01]  /*9f30*/  IMAD R20, R7, UR5, R20 ;  /* 0x0000000507147c24 */ /* 0x000fe2000f8e0214 */
[----:B------:R-:W-:Y:S01]  /*9f40*/  ULDC UR5, c[0x0][0x600] ;  /* 0x0001800000057ab9 */ /* 0x000fe20000000800 */
[----:B------:R-:W-:Y:S02]  /*9f50*/  IMAD R15, R4, UR6, R15 ;  /* 0x00000006040f7c24 */ /* 0x000fe4000f8e020f */
[----:B------:R-:W-:Y:S02]  /*9f60*/  IMAD R20, R20, UR5, R21 ;  /* 0x0000000514147c24 */ /* 0x000fe4000f8e0215 */
[----:B------:R-:W-:-:S03]  /*9f70*/  IMAD.MOV.U32 R4, RZ, RZ, 0x1 ;  /* 0x00000001ff047424 */ /* 0x000fc600078e00ff */
[----:B------:R-:W-:Y:S02]  /*9f80*/  SEL R7, R20, R15, !P2 ;  /* 0x0000000f14077207 */ /* 0x000fe40005000000 */
[----:B------:R-:W-:-:S07]  /*9f90*/  SEL R20, R15, R20, !P2 ;  /* 0x000000140f147207 */ /* 0x000fce0005000000 */
.L_x_308:
[----:B------:R-:W-:Y:S05]  /*9fa0*/  BSYNC B1 ;  /* 0x0000000000017941 */ /* 0x000fea0003800000 */
.L_x_307:
[----:B------:R-:W-:-:S13]  /*9fb0*/  LOP3.LUT P0, RZ, R4, 0xff, RZ, 0xc0, !PT ;  /* 0x000000ff04ff7812 */ /* 0x000fda000780c0ff */
[----:B------:R-:W-:Y:S05]  /*9fc0*/  @P0 BRA `(.L_x_311) ;  /* 0xfffffff400380947 */ /* 0x000fea000383ffff */
[----:B------:R-:W-:Y:S05]  /*9fd0*/  BSYNC B0 ;  /* 0x0000000000007941 */ /* 0x000fea0003800000 */
.L_x_300:
[----:B------:R-:W-:-:S03]  /*9fe0*/  UMOV UR5, 0xffffffff ;  /* 0xffffffff00057882 */ /* 0x000fc60000000000 */
[----:B------:R-:W-:Y:S05]  /*9ff0*/  BRA.DIV UR5, `(.L_x_312) ;  /* 0x0000000605387947 */ /* 0x000fea000b800000 */
[----:B------:R-:W-:-:S13]  /*a000*/  ELECT P6, URZ, PT ;  /* 0x00000000003f782f */ /* 0x000fda00038c0000 */
.L_x_327:
[----:B------:R-:W-:Y:S04]  /*a010*/  BSSY B0, `(.L_x_313) ;  /* 0x0000034000007945 */ /* 0x000fe80003800000 */
[----:B------:R-:W-:Y:S05]  /*a020*/  @!P6 BRA `(.L_x_314) ;  /* 0x0000000000c8e947 */ /* 0x000fea0003800000 */
[----:B------:R-:W-:-:S04]  /*a030*/  LOP3.LUT R19, R19, 0x2, RZ, 0xfc, !PT ;  /* 0x0000000213137812 */ /* 0x000fc800078efcff */
[----:B------:R-:W-:-:S13]  /*a040*/  ISETP.NE.AND P0, PT, R19, 0x3, PT ;  /* 0x000000031300780c */ /* 0x000fda0003f05270 */
[----:B------:R-:W-:Y:S05]  /*a050*/  @!P0 BRA `(.L_x_315) ;  /* 0x0000000000048947 */ /* 0x000fea0003800000 */
[----:B------:R-:W-:Y:S01]  /*a060*/  BPT.TRAP 0x1 ;  /* 0x000000040000795c */ /* 0x000fe20000300000 */
.L_x_315:
[----:B------:R-:W0:Y:S01]  /*a070*/  S2R R5, SR_CgaCtaId ;  /* 0x0000000000057919 */ /* 0x000e220000008800 */
[----:B------:R-:W-:Y:S02]  /*a080*/  MOV R2, 0x400 ;  /* 0x0000040000027802 */ /* 0x000fe40000000f00 */
[----:B------:R-:W-:Y:S02]  /*a090*/  SHF.L.U32 R4, R0, 0x1f, RZ ;  /* 0x0000001f00047819 */ /* 0x000fe400000006ff */
[----:B0-----:R-:W-:-:S05]  /*a0a0*/  LEA R2, R5, R2, 0x18 ;  /* 0x0000000205027211 */ /* 0x001fca00078ec0ff */
[----:B------:R-:W-:-:S04]  /*a0b0*/  VIADD R2, R2, 0x28 ;  /* 0x0000002802027836 */ /* 0x000fc80000000000 */
[C---:B------:R-:W-:Y:S02]  /*a0c0*/  IMAD R7, R3.reuse, 0x8, R2 ;  /* 0x0000000803077824 */ /* 0x040fe400078e0202 */
[----:B------:R-:W-:Y:S02]  /*a0d0*/  VIADD R3, R3, 0x1 ;  /* 0x0000000103037836 */ /* 0x000fe40000000000 */
[----:B------:R-:W0:Y:S03]  /*a0e0*/  SYNCS.PHASECHK.TRANS64.TRYWAIT P0, [R7+URZ], R4 ;  /* 0x00000004070075a7 */ /* 0x000e26000800017f */
[----:B------:R-:W-:-:S04]  /*a0f0*/  ISETP.NE.AND P1, PT, R3, 0x5, PT ;  /* 0x000000050300780c */ /* 0x000fc80003f25270 */
[----:B------:R-:W-:Y:S02]  /*a100*/  SEL R5, RZ, 0x1, P1 ;  /* 0x00000001ff057807 */ /* 0x000fe40000800000 */
[----:B------:R-:W-:Y:S02]  /*a110*/  SEL R3, R3, RZ, P1 ;  /* 0x000000ff03037207 */ /* 0x000fe40000800000 */
[----:B------:R-:W-:-:S03]  /*a120*/  LOP3.LUT R6, R0, R5, RZ, 0x3c, !PT ;  /* 0x0000000500067212 */ /* 0x000fc600078e3cff */
[----:B------:R-:W-:Y:S01]  /*a130*/  IMAD R8, R3, 0x8, R2 ;  /* 0x0000000803087824 */ /* 0x000fe200078e0202 */
[----:B------:R-:W-:Y:S01]  /*a140*/  SHF.L.U32 R5, R6, 0x1f, RZ ;  /* 0x0000001f06057819 */ /* 0x000fe200000006ff */
[----:B0-----:R-:W-:Y:S06]  /*a150*/  @!P0 BRA `(.L_x_316) ;  /* 0x0000000400008947 */ /* 0x001fec0003800000 */
.L_x_328:
[----:B------:R-:W1:Y:S01]  /*a160*/  SYNCS.PHASECHK.TRANS64.TRYWAIT P0, [R8+URZ], R5 ;  /* 0x00000005080075a7 */ /* 0x000e62000800017f */
[----:B------:R-:W-:-:S05]  /*a170*/  VIADD R0, R3, 0x1 ;  /* 0x0000000103007836 */ /* 0x000fca0000000000 */
[----:B------:R-:W-:-:S04]  /*a180*/  ISETP.NE.AND P1, PT, R0, 0x5, PT ;  /* 0x000000050000780c */ /* 0x000fc80003f25270 */
[----:B------:R-:W-:Y:S02]  /*a190*/  SEL R3, RZ, 0x1, P1 ;  /* 0x00000001ff037807 */ /* 0x000fe40000800000 */
[----:B0-----:R-:W-:Y:S02]  /*a1a0*/  SEL R7, R0, RZ, P1 ;  /* 0x000000ff00077207 */ /* 0x001fe40000800000 */
[----:B------:R-:W-:-:S03]  /*a1b0*/  LOP3.LUT R6, R6, R3, RZ, 0x3c, !PT ;  /* 0x0000000306067212 */ /* 0x000fc600078e3cff */
[----:B------:R-:W-:Y:S01]  /*a1c0*/  IMAD R9, R7, 0x8, R2 ;  /* 0x0000000807097824 */ /* 0x000fe200078e0202 */
[----:B------:R-:W-:Y:S01]  /*a1d0*/  SHF.L.U32 R4, R6, 0x1f, RZ ;  /* 0x0000001f06047819 */ /* 0x000fe200000006ff */
[----:B-1----:R-:W-:Y:S06]  /*a1e0*/  @!P0 BRA `(.L_x_317) ;  /* 0x0000000000f08947 */ /* 0x002fec0003800000 */
.L_x_329:
[----:B------:R-:W1:Y:S01]  /*a1f0*/  SYNCS.PHASECHK.TRANS64.TRYWAIT P0, [R9+URZ], R4 ;  /* 0x00000004090075a7 */ /* 0x000e62000800017f */
[----:B------:R-:W-:-:S05]  /*a200*/  VIADD R0, R7, 0x1 ;  /* 0x0000000107007836 */ /* 0x000fca0000000000 */
[----:B------:R-:W-:-:S04]  /*a210*/  ISETP.NE.AND P1, PT, R0, 0x5, PT ;  /* 0x000000050000780c */ /* 0x000fc80003f25270 */
[----:B------:R-:W-:Y:S02]  /*a220*/  SEL R3, RZ, 0x1, P1 ;  /* 0x00000001ff037807 */ /* 0x000fe40000800000 */
[----:B------:R-:W-:Y:S02]  /*a230*/  SEL R7, R0, RZ, P1 ;  /* 0x000000ff00077207 */ /* 0x000fe40000800000 */
[----:B------:R-:W-:-:S03]  /*a240*/  LOP3.LUT R11, R6, R3, RZ, 0x3c, !PT ;  /* 0x00000003060b7212 */ /* 0x000fc600078e3cff */
[----:B------:R-:W-:Y:S01]  /*a250*/  IMAD R6, R7, 0x8, R2 ;  /* 0x0000000807067824 */ /* 0x000fe200078e0202 */
[----:B0-----:R-:W-:Y:S01]  /*a260*/  SHF.L.U32 R5, R11, 0x1f, RZ ;  /* 0x0000001f0b057819 */ /* 0x001fe200000006ff */
[----:B-1----:R-:W-:Y:S06]  /*a270*/  @!P0 BRA `(.L_x_318) ;  /* 0x0000000000e08947 */ /* 0x002fec0003800000 */
.L_x_330:
[----:B------:R-:W1:Y:S01]  /*a280*/  SYNCS.PHASECHK.TRANS64.TRYWAIT P0, [R6+URZ], R5 ;  /* 0x00000005060075a7 */ /* 0x000e62000800017f */
[----:B------:R-:W-:-:S05]  /*a290*/  VIADD R0, R7, 0x1 ;  /* 0x0000000107007836 */ /* 0x000fca0000000000 */
[----:B------:R-:W-:-:S04]  /*a2a0*/  ISETP.NE.AND P1, PT, R0, 0x5, PT ;  /* 0x000000050000780c */ /* 0x000fc80003f25270 */
[----:B0-----:R-:W-:Y:S02]  /*a2b0*/  SEL R4, RZ, 0x1, P1 ;  /* 0x00000001ff047807 */ /* 0x001fe40000800000 */
[----:B------:R-:W-:Y:S02]  /*a2c0*/  SEL R3, R0, RZ, P1 ;  /* 0x000000ff00037207 */ /* 0x000fe40000800000 */
[----:B------:R-:W-:Y:S01]  /*a2d0*/  LOP3.LUT R0, R11, R4, RZ, 0x3c, !PT ;  /* 0x000000040b007212 */ /* 0x000fe200078e3cff */
[----:B-1----:R-:W-:Y:S06]  /*a2e0*/  @!P0 BRA `(.L_x_319) ;  /* 0x0000000000d88947 */ /* 0x002fec0003800000 */
.L_x_331:
[----:B------:R-:W-:Y:S01]  /*a2f0*/  IMAD R3, R3, 0x8, R2 ;  /* 0x0000000803037824 */ /* 0x000fe200078e0202 */
[----:B------:R-:W-:-:S07]  /*a300*/  SHF.L.U32 R0, R0, 0x1f, RZ ;  /* 0x0000001f00007819 */ /* 0x000fce00000006ff */
.L_x_320:
[----:B-1----:R1:W2:Y:S02]  /*a310*/  SYNCS.PHASECHK.TRANS64.TRYWAIT P0, [R3+URZ], R0 ;  /* 0x00000000030075a7 */ /* 0x0022a4000800017f */
[----:B--2---:R-:W-:Y:S05]  /*a320*/  @!P0 NANOSLEEP.SYNCS 0x989680 ;  /* 0x009896800000895d */ /* 0x004fea0003900000 */
[----:B------:R-:W2:Y:S02]  /*a330*/  @!P0 SYNCS.PHASECHK.TRANS64 P0, [R3+URZ], R0 ;  /* 0x00000000030085a7 */ /* 0x000ea4000800007f */
[----:B--2---:R-:W-:Y:S05]  /*a340*/  @!P0 BRA `(.L_x_320) ;  /* 0xfffffffc00f08947 */ /* 0x004fea000383ffff */
.L_x_314:
[----:B------:R-:W-:Y:S05]  /*a350*/  BSYNC B0 ;  /* 0x0000000000007941 */ /* 0x000fea0003800000 */
.L_x_313:
[----:B------:R-:W-:Y:S05]  /*a360*/  EXIT ;  /* 0x000000000000794d */ /* 0x000fea0003800000 */
.L_x_21:
[----:B---3--:R3:W4:Y:S02]  /*a370*/  SYNCS.PHASECHK.TRANS64.TRYWAIT P1, [R3+URZ], R0 ;  /* 0x00000000030075a7 */ /* 0x008724000802017f */
[----:B----4-:R-:W-:Y:S05]  /*a380*/  @!P1 NANOSLEEP.SYNCS 0x989680 ;  /* 0x009896800000995d */ /* 0x010fea0003900000 */
[----:B------:R-:W4:Y:S02]  /*a390*/  @!P1 SYNCS.PHASECHK.TRANS64 P1, [R3+URZ], R0 ;  /* 0x00000000030095a7 */ /* 0x000f24000802007f */
[----:B----4-:R-:W-:Y:S05]  /*a3a0*/  @!P1 BRA `(.L_x_21) ;  /* 0xfffffffc00f09947 */ /* 0x010fea000383ffff */
[----:B------:R-:W-:Y:S05]  /*a3b0*/  BRA `(.L_x_20) ;  /* 0xffffff7000487947 */ /* 0x000fea000383ffff */
.L_x_26:
[----:B-1----:R1:W2:Y:S02]  /*a3c0*/  SYNCS.PHASECHK.TRANS64.TRYWAIT P1, [R5+URZ], R4 ;  /* 0x00000004050075a7 */ /* 0x0022a4000802017f */
[----:B--2---:R-:W-:Y:S05]  /*a3d0*/  @!P1 NANOSLEEP.SYNCS 0x989680 ;  /* 0x009896800000995d */ /* 0x004fea0003900000 */
[----:B------:R-:W2:Y:S02]  /*a3e0*/  @!P1 SYNCS.PHASECHK.TRANS64 P1, [R5+URZ], R4 ;  /* 0x00000004050095a7 */ /* 0x000ea4000802007f */
[----:B--2---:R-:W-:Y:S05]  /*a3f0*/  @!P1 BRA `(.L_x_26) ;  /* 0xfffffffc00f09947 */ /* 0x004fea000383ffff */
[----:B------:R-:W-:Y:S05]  /*a400*/  BRA `(.L_x_25) ;  /* 0xffffff7400847947 */ /* 0x000fea000383ffff */
.L_x_301:
[----:B------:R-:W-:Y:S01]  /*a410*/  BSSY B1, `(.L_x_321) ;  /* 0x0000006000017945 */ /* 0x000fe20003800000 */
[----:B------:R-:W-:-:S07]  /*a420*/  IMAD.MOV.U32 R15, RZ, RZ, -0x1 ;  /* 0xffffffffff0f7424 */ /* 0x000fce00078e00ff */
[----:B------:R-:W-:Y:S05]  /*a430*/  WARPSYNC.COLLECTIVE R15, `(.L_x_322) ;  /* 0x000000000f0c7348 */ /* 0x000fea0003c00000 */
[----:B------:R-:W-:Y:S02]  /*a440*/  ELECT P6, UR62, PT ;  /* 0x00000000003e782f */ /* 0x000fe400038c0000 */
[----:B------:R-:W-:Y:S01]  /*a450*/  MOV R14, UR62 ;  /* 0x0000003e000e7c02 */ /* 0x000fe20008000f00 */
[----:B------:R-:W-:Y:S10]  /*a460*/  ENDCOLLECTIVE ;  /* 0x000000000000791b */ /* 0x000ff40003800000 */
.L_x_322:
[----:B------:R-:W-:Y:S05]  /*a470*/  BSYNC B1 ;  /* 0x0000000000017941 */ /* 0x000fea0003800000 */
.L_x_321:
[----:B------:R-:W-:Y:S05]  /*a480*/  BRA `(.L_x_323) ;  /* 0xfffffff000147947 */ /* 0x000fea000383ffff */
.L_x_304:
[----:B0-----:R0:W1:Y:S02]  /*a490*/  SYNCS.PHASECHK.TRANS64.TRYWAIT P0, [R23+URZ+0x28], R14 ;  /* 0x0000280e170075a7 */ /* 0x001064000800017f */
[----:B-1----:R-:W-:Y:S05]  /*a4a0*/  @!P0 NANOSLEEP.SYNCS 0x989680 ;  /* 0x009896800000895d */ /* 0x002fea0003900000 */
[----:B------:R-:W1:Y:S02]  /*a4b0*/  @!P0 SYNCS.PHASECHK.TRANS64 P0, [R23+URZ+0x28], R14 ;  /* 0x0000280e170085a7 */ /* 0x000e64000800007f */
[----:B-1----:R-:W-:Y:S05]  /*a4c0*/  @!P0 BRA `(.L_x_304) ;  /* 0xfffffffc00f08947 */ /* 0x002fea000383ffff */
[----:B------:R-:W-:Y:S05]  /*a4d0*/  BRA `(.L_x_324) ;  /* 0xfffffff000547947 */ /* 0x000fea000383ffff */
.L_x_312:
[----:B------:R-:W-:Y:S01]  /*a4e0*/  BSSY B0, `(.L_x_325) ;  /* 0x0000006000007945 */ /* 0x000fe20003800000 */
[----:B------:R-:W-:-:S07]  /*a4f0*/  IMAD.MOV.U32 R15, RZ, RZ, -0x1 ;  /* 0xffffffffff0f7424 */ /* 0x000fce00078e00ff */
[----:B------:R-:W-:Y:S05]  /*a500*/  WARPSYNC.COLLECTIVE R15, `(.L_x_326) ;  /* 0x000000000f0c7348 */ /* 0x000fea0003c00000 */
[----:B------:R-:W-:Y:S02]  /*a510*/  ELECT P6, UR62, PT ;  /* 0x00000000003e782f */ /* 0x000fe400038c0000 */
[----:B------:R-:W-:Y:S01]  /*a520*/  MOV R14, UR62 ;  /* 0x0000003e000e7c02 */ /* 0x000fe20008000f00 */
[----:B------:R-:W-:Y:S10]  /*a530*/  ENDCOLLECTIVE ;  /* 0x000000000000791b */ /* 0x000ff40003800000 */
.L_x_326:
[----:B------:R-:W-:Y:S05]  /*a540*/  BSYNC B0 ;  /* 0x0000000000007941 */ /* 0x000fea0003800000 */
.L_x_325:
[----:B------:R-:W-:Y:S05]  /*a550*/  BRA `(.L_x_327) ;  /* 0xfffffff800ac7947 */ /* 0x000fea000383ffff */
.L_x_316:
[----:B0-----:R0:W1:Y:S02]  /*a560*/  SYNCS.PHASECHK.TRANS64.TRYWAIT P0, [R7+URZ], R4 ;  /* 0x00000004070075a7 */ /* 0x001064000800017f */
[----:B-1----:R-:W-:Y:S05]  /*a570*/  @!P0 NANOSLEEP.SYNCS 0x989680 ;  /* 0x009896800000895d */ /* 0x002fea0003900000 */
[----:B------:R-:W1:Y:S02]  /*a580*/  @!P0 SYNCS.PHASECHK.TRANS64 P0, [R7+URZ], R4 ;  /* 0x00000004070085a7 */ /* 0x000e64000800007f */
[----:B-1----:R-:W-:Y:S05]  /*a590*/  @!P0 BRA `(.L_x_316) ;  /* 0xfffffffc00f08947 */ /* 0x002fea000383ffff */
[----:B------:R-:W-:Y:S05]  /*a5a0*/  BRA `(.L_x_328) ;  /* 0xfffffff800ec7947 */ /* 0x000fea000383ffff */
.L_x_317:
[----:B0-----:R0:W1:Y:S02]  /*a5b0*/  SYNCS.PHASECHK.TRANS64.TRYWAIT P0, [R8+URZ], R5 ;  /* 0x00000005080075a7 */ /* 0x001064000800017f */
[----:B-1----:R-:W-:Y:S05]  /*a5c0*/  @!P0 NANOSLEEP.SYNCS 0x989680 ;  /* 0x009896800000895d */ /* 0x002fea0003900000 */
[----:B------:R-:W1:Y:S02]  /*a5d0*/  @!P0 SYNCS.PHASECHK.TRANS64 P0, [R8+URZ], R5 ;  /* 0x00000005080085a7 */ /* 0x000e64000800007f */
[----:B-1----:R-:W-:Y:S05]  /*a5e0*/  @!P0 BRA `(.L_x_317) ;  /* 0xfffffffc00f08947 */ /* 0x002fea000383ffff */
[----:B------:R-:W-:Y:S05]  /*a5f0*/  BRA `(.L_x_329) ;  /* 0xfffffff800fc7947 */ /* 0x000fea000383ffff */
.L_x_318:
[----:B0-----:R0:W1:Y:S02]  /*a600*/  SYNCS.PHASECHK.TRANS64.TRYWAIT P0, [R9+URZ], R4 ;  /* 0x00000004090075a7 */ /* 0x001064000800017f */
[----:B-1----:R-:W-:Y:S05]  /*a610*/  @!P0 NANOSLEEP.SYNCS 0x989680 ;  /* 0x009896800000895d */ /* 0x002fea0003900000 */
[----:B------:R-:W1:Y:S02]  /*a620*/  @!P0 SYNCS.PHASECHK.TRANS64 P0, [R9+URZ], R4 ;  /* 0x00000004090085a7 */ /* 0x000e64000800007f */
[----:B-1----:R-:W-:Y:S05]  /*a630*/  @!P0 BRA `(.L_x_318) ;  /* 0xfffffffc00f08947 */ /* 0x002fea000383ffff */
[----:B------:R-:W-:Y:S05]  /*a640*/  BRA `(.L_x_330) ;  /* 0xfffffffc000c7947 */ /* 0x000fea000383ffff */
.L_x_319:
[----:B0-----:R0:W1:Y:S02]  /*a650*/  SYNCS.PHASECHK.TRANS64.TRYWAIT P0, [R6+URZ], R5 ;  /* 0x00000005060075a7 */ /* 0x001064000800017f */
[----:B-1----:R-:W-:Y:S05]  /*a660*/  @!P0 NANOSLEEP.SYNCS 0x989680 ;  /* 0x009896800000895d */ /* 0x002fea0003900000 */
[----:B------:R-:W1:Y:S02]  /*a670*/  @!P0 SYNCS.PHASECHK.TRANS64 P0, [R6+URZ], R5 ;  /* 0x00000005060085a7 */ /* 0x000e64000800007f */
[----:B-1----:R-:W-:Y:S05]  /*a680*/  @!P0 BRA `(.L_x_319) ;  /* 0xfffffffc00f08947 */ /* 0x002fea000383ffff */
[----:B------:R-:W-:Y:S05]  /*a690*/  BRA `(.L_x_331) ;  /* 0xfffffffc00147947 */ /* 0x000fea000383ffff */
.L_x_332:
[----:B------:R-:W-:-:S00]  /*a6a0*/  BRA `(.L_x_332) ;  /* 0xfffffffc00fc7947 */ /* 0x000fc0000383ffff */
[----:B------:R-:W-:-:S00]  /*a6b0*/  NOP ;  /* 0x0000000000007918 */ /* 0x000fc00000000000 */
        /* <DEDUP_REMOVED lines=12> */
.L_x_333:


//--------------------- .nv.global.init           --------------------------
	.section	.nv.global.init,"aw",@progbits
.nv.global.init:
	.type		$str$22,@object
	.size		$str$22,($str$23 - $str$22)
$str$22:
        /*0000*/ 	.byte	0x6b, 0x5f, 0x74, 0x69, 0x6c, 0x65, 0x5f, 0x63, 0x6f, 0x75, 0x6e, 0x74, 0x20, 0x3e, 0x3d, 0x20
        /*0010*/ 	.byte	0x31, 0x00
	.type		$str$23,@object
	.size		$str$23,(__unnamed_1 - $str$23)
$str$23:
        /*0012*/ 	.byte	0x2f, 0x74, 0x6d, 0x70, 0x2f, 0x63, 0x75, 0x74, 0x6c, 0x61, 0x73, 0x73, 0x5f, 0x73, 0x77, 0x65
        /*0022*/ 	.byte	0x65, 0x70, 0x5f, 0x73, 0x72, 0x63, 0x2f, 0x69, 0x6e, 0x63, 0x6c, 0x75, 0x64, 0x65, 0x2f, 0x63
        /*0032*/ 	.byte	0x75, 0x74, 0x6c, 0x61, 0x73, 0x73, 0x2f, 0x67, 0x65, 0x6d, 0x6d, 0x2f, 0x63, 0x6f, 0x6c, 0x6c
        /*0042*/ 	.byte	0x65, 0x63, 0x74, 0x69, 0x76, 0x65, 0x2f, 0x73, 0x6d, 0x39, 0x30, 0x5f, 0x6d, 0x6d, 0x61, 0x5f
        /*0052*/ 	.byte	0x74, 0x6d, 0x61, 0x5f, 0x67, 0x6d, 0x6d, 0x61, 0x5f, 0x73, 0x73, 0x5f, 0x77, 0x61, 0x72, 0x70
        /*0062*/ 	.byte	0x73, 0x70, 0x65, 0x63, 0x69, 0x61, 0x6c, 0x69, 0x7a, 0x65, 0x64, 0x2e, 0x68, 0x70, 0x70, 0x00
	.type		__unnamed_1,@object
	.size		__unnamed_1,(.L_0 - __unnamed_1)
__unnamed_1:
        /*0072*/ 	.byte	0x76, 0x6f, 0x69, 0x64, 0x20, 0x63, 0x75, 0x74, 0x6c, 0x61, 0x73, 0x73, 0x3a, 0x3a, 0x67, 0x65
        /* <DEDUP_REMOVED lines=173> */
.L_0:


//--------------------- .nv.shared._ZN7cutlass13device_kernelINS_4gemm6kernel13GemmUniversalIN4cute5tupleIJiiiiEEENS1_10collective13CollectiveMmaINS1_34MainloopSm90TmaGmmaWarpSpecializedILi5ENS5_IJNS4_1CILi1EEENSA_ILi2EEESB_EEENS1_35KernelTmaWarpSpecializedCooperativeEEENS5_IJNSA_ILi256EEENSA_ILi128EEESH_EEEaNS5_IJlSB_lEEEaSJ_NS4_8TiledMMAINS4_8MMA_AtomIJNS4_4SM904GMMA27MMA_64x128x32_S32S8S8_SS_TNEEEENS4_6LayoutINS5_IJSC_SB_SB_EEENS5_IJSB_NSA_ILi0EEESS_EEEEENS5_IJNS4_10UnderscoreESV_SV_EEEEENS4_23SM90_TMA_LOAD_MULTICASTENS4_14ComposedLayoutINS4_7SwizzleILi3ELi4ELi3EEENS4_18smem_ptr_flag_bitsILi8EEENSQ_INS5_IJNSA_ILi8EEESH_EEENS5_IJSH_SB_EEEEEEEvNS4_8identityENS4_13SM90_TMA_LOADES18_vS19_EENS_8epilogue10collective6detail29Sm90TmaWarpSpecializedAdapterINS1D_15DefaultEpilogueIaSJ_SJ_NS1C_6thread17LinearCombinationIaLi1EiiLNS1H_9ScaleType4KindE0ELNS_15FloatRoundStyleE2EaEENS1_15EpilogueDefaultEEEEEvvEEEEvNT_6ParamsE --------------------------
	.section	.nv.shared._ZN7cutlass13device_kernelINS_4gemm6kernel13GemmUniversalIN4cute5tupleIJiiiiEEENS1_10collective13CollectiveMmaINS1_34MainloopSm90TmaGmmaWarpSpecializedILi5ENS5_IJNS4_1CILi1EEENSA_ILi2EEESB_EEENS1_35KernelTmaWarpSpecializedCooperativeEEENS5_IJNSA_ILi256EEENSA_ILi128EEESH_EEEaNS5_IJlSB_lEEEaSJ_NS4_8TiledMMAINS4_8MMA_AtomIJNS4_4SM904GMMA27MMA_64x128x32_S32S8S8_SS_TNEEEENS4_6LayoutINS5_IJSC_SB_SB_EEENS5_IJSB_NSA_ILi0EEESS_EEEEENS5_IJNS4_10UnderscoreESV_SV_EEEEENS4_23SM90_TMA_LOAD_MULTICASTENS4_14ComposedLayoutINS4_7SwizzleILi3ELi4ELi3EEENS4_18smem_ptr_flag_bitsILi8EEENSQ_INS5_IJNSA_ILi8EEESH_EEENS5_IJSH_SB_EEEEEEEvNS4_8identityENS4_13SM90_TMA_LOADES18_vS19_EENS_8epilogue10collective6detail29Sm90TmaWarpSpecializedAdapterINS1D_15DefaultEpilogueIaSJ_SJ_NS1C_6thread17LinearCombinationIaLi1EiiLNS1H_9ScaleType4KindE0ELNS_15FloatRoundStyleE2EaEENS1_15EpilogueDefaultEEEEEvvEEEEvNT_6ParamsE,"aw",@nobits
	.sectionflags	@""
	.align	16
	.zero		1024


//--------------------- .nv.shared.reserved.0     --------------------------
	.section	.nv.shared.reserved.0,"aw",@nobits
	.weak		__nv_reservedSMEM_offset_0_alias
	.size		__nv_reservedSMEM_offset_0_alias, 0, 0
	.other		__nv_reservedSMEM_offset_0_alias,@"STO_CUDA_RESERVED_SHARED STV_DEFAULT"
__nv_reservedSMEM_offset_0_alias:
	.zero		0


//--------------------- .nv.global                --------------------------
	.section	.nv.global,"aw",@nobits
.nv.global:
	.type		_ZN39_INTERNAL_c9971247_4_k_cu_a88152c6_62004cute1_E,@object
	.size		_ZN39_INTERNAL_c9971247_4_k_cu_a88152c6_62004cute1_E,(_ZN39_INTERNAL_c9971247_4_k_cu_a88152c6_62004cuda3std3__45__cpo6cbeginE - _ZN39_INTERNAL_c9971247_4_k_cu_a88152c6_62004cute1_E)
_ZN39_INTERNAL_c9971247_4_k_cu_a88152c6_62004cute1_E:
	.zero		1
	.type		_ZN39_INTERNAL_c9971247_4_k_cu_a88152c6_62004cuda3std3__45__cpo6cbeginE,@object
	.size		_ZN39_INTERNAL_c9971247_4_k_cu_a88152c6_62004cuda3std3__45__cpo6cbeginE,(_ZN39_INTERNAL_c9971247_4_k_cu_a88152c6_62004cuda3std3__48in_placeE - _ZN39_INTERNAL_c9971247_4_k_cu_a88152c6_62004cuda3std3__45__cpo6cbeginE)
_ZN39_INTERNAL_c9971247_4_k_cu_a88152c6_62004cuda3std3__45__cpo6cbeginE:
	.zero		1
	.type		_ZN39_INTERNAL_c9971247_4_k_cu_a88152c6_62004cuda3std3__48in_placeE,@object
	.size		_ZN39_INTERNAL_c9971247_4_k_cu_a88152c6_62004cuda3std3__48in_placeE,(_ZN39_INTERNAL_c9971247_4_k_cu_a88152c6_62004cuda3std6ranges3__45__cpo9iter_moveE - _ZN39_INTERNAL_c9971247_4_k_cu_a88152c6_62004cuda3std3__48in_placeE)
_ZN39_INTERNAL_c9971247_4_k_cu_a88152c6_62004cuda3std3__48in_placeE:
	.zero		1
	.type		_ZN39_INTERNAL_c9971247_4_k_cu_a88152c6_62004cuda3std6ranges3__45__cpo9iter_moveE,@object
	.size		_ZN39_INTERNAL_c9971247_4_k_cu_a88152c6_62004cuda3std6ranges3__45__cpo9iter_moveE,(_ZN39_INTERNAL_c9971247_4_k_cu_a88152c6_62004cuda3std3__45__cpo5beginE - _ZN39_INTERNAL_c9971247_4_k_cu_a88152c6_62004cuda3std6ranges3__45__cpo9iter_moveE)
_ZN39_INTERNAL_c9971247_4_k_cu_a88152c6_62004cuda3std6ranges3__45__cpo9iter_moveE:
	.zero		1
	.type		_ZN39_INTERNAL_c9971247_4_k_cu_a88152c6_62004cuda3std3__45__cpo5beginE,@object
	.size		_ZN39_INTERNAL_c9971247_4_k_cu_a88152c6_62004cuda3std3__45__cpo5beginE,(_ZN39_INTERNAL_c9971247_4_k_cu_a88152c6_62004cuda3std3__441_GLOBAL__N__c9971247_4_k_cu_a88152c6_62006ignoreE - _ZN39_INTERNAL_c9971247_4_k_cu_a88152c6_62004cuda3std3__45__cpo5beginE)
_ZN39_INTERNAL_c9971247_4_k_cu_a88152c6_62004cuda3std3__45__cpo5beginE:
	.zero		1
	.type		_ZN39_INTERNAL_c9971247_4_k_cu_a88152c6_62004cuda3std3__441_GLOBAL__N__c9971247_4_k_cu_a88152c6_62006ignoreE,@object
	.size		_ZN39_INTERNAL_c9971247_4_k_cu_a88152c6_62004cuda3std3__441_GLOBAL__N__c9971247_4_k_cu_a88152c6_62006ignoreE,(_ZN39_INTERNAL_c9971247_4_k_cu_a88152c6_62004cute7productE - _ZN39_INTERNAL_c9971247_4_k_cu_a88152c6_62004cuda3std3__441_GLOBAL__N__c9971247_4_k_cu_a88152c6_62006ignoreE)
_ZN39_INTERNAL_c9971247_4_k_cu_a88152c6_62004cuda3std3__441_GLOBAL__N__c9971247_4_k_cu_a88152c6_62006ignoreE:
	.zero		1
	.type		_ZN39_INTERNAL_c9971247_4_k_cu_a88152c6_62004cute7productE,@object
	.size		_ZN39_INTERNAL_c9971247_4_k_cu_a88152c6_62004cute7productE,(_ZN39_INTERNAL_c9971247_4_k_cu_a88152c6_62004cuda3std3__45__cpo3endE - _ZN39_INTERNAL_c9971247_4_k_cu_a88152c6_62004cute7productE)
_ZN39_INTERNAL_c9971247_4_k_cu_a88152c6_62004cute7productE:
	.zero		1
	.type		_ZN39_INTERNAL_c9971247_4_k_cu_a88152c6_62004cuda3std3__45__cpo3endE,@object
	.size		_ZN39_INTERNAL_c9971247_4_k_cu_a88152c6_62004cuda3std3__45__cpo3endE,(_ZN39_INTERNAL_c9971247_4_k_cu_a88152c6_62004cuda3std3__419piecewise_constructE - _ZN39_INTERNAL_c9971247_4_k_cu_a88152c6_62004cuda3std3__45__cpo3endE)
_ZN39_INTERNAL_c9971247_4_k_cu_a88152c6_62004cuda3std3__45__cpo3endE:
	.zero		1
	.type		_ZN39_INTERNAL_c9971247_4_k_cu_a88152c6_62004cuda3std3__419piecewise_constructE,@object
	.size		_ZN39_INTERNAL_c9971247_4_k_cu_a88152c6_62004cuda3std3__419piecewise_constructE,(_ZN39_INTERNAL_c9971247_4_k_cu_a88152c6_62004cuda3std3__45__cpo4cendE - _ZN39_INTERNAL_c9971247_4_k_cu_a88152c6_62004cuda3std3__419piecewise_constructE)
_ZN39_INTERNAL_c9971247_4_k_cu_a88152c6_62004cuda3std3__419piecewise_constructE:
	.zero		1
	.type		_ZN39_INTERNAL_c9971247_4_k_cu_a88152c6_62004cuda3std3__45__cpo4cendE,@object
	.size		_ZN39_INTERNAL_c9971247_4_k_cu_a88152c6_62004cuda3std3__45__cpo4cendE,(_ZN39_INTERNAL_c9971247_4_k_cu_a88152c6_62004cuda3std6ranges3__45__cpo4swapE - _ZN39_INTERNAL_c9971247_4_k_cu_a88152c6_62004cuda3std3__45__cpo4cendE)
_ZN39_INTERNAL_c9971247_4_k_cu_a88152c6_62004cuda3std3__45__cpo4cendE:
	.zero		1
	.type		_ZN39_INTERNAL_c9971247_4_k_cu_a88152c6_62004cuda3std6ranges3__45__cpo4swapE,@object
	.size		_ZN39_INTERNAL_c9971247_4_k_cu_a88152c6_62004cuda3std6ranges3__45__cpo4swapE,(.L_8 - _ZN39_INTERNAL_c9971247_4_k_cu_a88152c6_62004cuda3std6ranges3__45__cpo4swapE)
_ZN39_INTERNAL_c9971247_4_k_cu_a88152c6_62004cuda3std6ranges3__45__cpo4swapE:
	.zero		1
.L_8:


//--------------------- .nv.constant0._ZN7cutlass13device_kernelINS_4gemm6kernel13GemmUniversalIN4cute5tupleIJiiiiEEENS1_10collective13CollectiveMmaINS1_34MainloopSm90TmaGmmaWarpSpecializedILi5ENS5_IJNS4_1CILi1EEENSA_ILi2EEESB_EEENS1_35KernelTmaWarpSpecializedCooperativeEEENS5_IJNSA_ILi256EEENSA_ILi128EEESH_EEEaNS5_IJlSB_lEEEaSJ_NS4_8TiledMMAINS4_8MMA_AtomIJNS4_4SM904GMMA27MMA_64x128x32_S32S8S8_SS_TNEEEENS4_6LayoutINS5_IJSC_SB_SB_EEENS5_IJSB_NSA_ILi0EEESS_EEEEENS5_IJNS4_10UnderscoreESV_SV_EEEEENS4_23SM90_TMA_LOAD_MULTICASTENS4_14ComposedLayoutINS4_7SwizzleILi3ELi4ELi3EEENS4_18smem_ptr_flag_bitsILi8EEENSQ_INS5_IJNSA_ILi8EEESH_EEENS5_IJSH_SB_EEEEEEEvNS4_8identityENS4_13SM90_TMA_LOADES18_vS19_EENS_8epilogue10collective6detail29Sm90TmaWarpSpecializedAdapterINS1D_15DefaultEpilogueIaSJ_SJ_NS1C_6thread17LinearCombinationIaLi1EiiLNS1H_9ScaleType4KindE0ELNS_15FloatRoundStyleE2EaEENS1_15EpilogueDefaultEEEEEvvEEEEvNT_6ParamsE --------------------------
	.section	.nv.constant0._ZN7cutlass13device_kernelINS_4gemm6kernel13GemmUniversalIN4cute5tupleIJiiiiEEENS1_10collective13CollectiveMmaINS1_34MainloopSm90TmaGmmaWarpSpecializedILi5ENS5_IJNS4_1CILi1EEENSA_ILi2EEESB_EEENS1_35KernelTmaWarpSpecializedCooperativeEEENS5_IJNSA_ILi256EEENSA_ILi128EEESH_EEEaNS5_IJlSB_lEEEaSJ_NS4_8TiledMMAINS4_8MMA_AtomIJNS4_4SM904GMMA27MMA_64x128x32_S32S8S8_SS_TNEEEENS4_6LayoutINS5_IJSC_SB_SB_EEENS5_IJSB_NSA_ILi0EEESS_EEEEENS5_IJNS4_10UnderscoreESV_SV_EEEEENS4_23SM90_TMA_LOAD_MULTICASTENS4_14ComposedLayoutINS4_7SwizzleILi3ELi4ELi3EEENS4_18smem_ptr_flag_bitsILi8EEENSQ_INS5_IJNSA_ILi8EEESH_EEENS5_IJSH_SB_EEEEEEEvNS4_8identityENS4_13SM90_TMA_LOADES18_vS19_EENS_8epilogue10collective6detail29Sm90TmaWarpSpecializedAdapterINS1D_15DefaultEpilogueIaSJ_SJ_NS1C_6thread17LinearCombinationIaLi1EiiLNS1H_9ScaleType4KindE0ELNS_15FloatRoundStyleE2EaEENS1_15EpilogueDefaultEEEEEvvEEEEvNT_6ParamsE,"a",@progbits
	.sectionflags	@""
	.align	4
.nv.constant0._ZN7cutlass13device_kernelINS_4gemm6kernel13GemmUniversalIN4cute5tupleIJiiiiEEENS1_10collective13CollectiveMmaINS1_34MainloopSm90TmaGmmaWarpSpecializedILi5ENS5_IJNS4_1CILi1EEENSA_ILi2EEESB_EEENS1_35KernelTmaWarpSpecializedCooperativeEEENS5_IJNSA_ILi256EEENSA_ILi128EEESH_EEEaNS5_IJlSB_lEEEaSJ_NS4_8TiledMMAINS4_8MMA_AtomIJNS4_4SM904GMMA27MMA_64x128x32_S32S8S8_SS_TNEEEENS4_6LayoutINS5_IJSC_SB_SB_EEENS5_IJSB_NSA_ILi0EEESS_EEEEENS5_IJNS4_10UnderscoreESV_SV_EEEEENS4_23SM90_TMA_LOAD_MULTICASTENS4_14ComposedLayoutINS4_7SwizzleILi3ELi4ELi3EEENS4_18smem_ptr_flag_bitsILi8EEENSQ_INS5_IJNSA_ILi8EEESH_EEENS5_IJSH_SB_EEEEEEEvNS4_8identityENS4_13SM90_TMA_LOADES18_vS19_EENS_8epilogue10collective6detail29Sm90TmaWarpSpecializedAdapterINS1D_15DefaultEpilogueIaSJ_SJ_NS1C_6thread17LinearCombinationIaLi1EiiLNS1H_9ScaleType4KindE0ELNS_15FloatRoundStyleE2EaEENS1_15EpilogueDefaultEEEEEvvEEEEvNT_6ParamsE:
	.zero		1664


//--------------------- SYMBOLS --------------------------

	.type		.nv.reservedSmem.offset0,@object
	.size		.nv.reservedSmem.offset0,0x4
	.type		__assertfail,@function
